	.target	sm_100a

	.elftype	@"ET_EXEC"


//--------------------- .note.nv.tkinfo           --------------------------
	.section	.note.nv.tkinfo,"",@"SHT_NOTE"
	.sectionflags	@"SHF_NOTE_NV_TKINFO"
	.tkinfo
        /*0018*/ 	.word	0x00000002
        /*0030*/ 	.string	""
        /*0030*/ 	.string	"ptxas"
        /*0030*/ 	.string	"Cuda compilation tools, release 13.0, V13.0.88"
        /*0030*/ 	.string	"Build cuda_13.0.r13.0/compiler.36424714_0"
        /*0030*/ 	.string	"-arch sm_100a -m 64 "



//--------------------- .note.nv.cuinfo           --------------------------
	.section	.note.nv.cuinfo,"",@"SHT_NOTE"
	.sectionflags	@"SHF_NOTE_NV_CUINFO"
        /*0018*/ 	.short	0x0002
        /*001a*/ 	.short	0x0064
        /*001c*/ 	.short	0x0082
	.zero		2


//--------------------- .nv.info                  --------------------------
	.section	.nv.info,"",@"SHT_CUDA_INFO"
	.align	4


	//----- nvinfo : EIATTR_REGCOUNT
	.align		4
        /*0000*/ 	.byte	0x04, 0x2f
        /*0002*/ 	.short	(.L_19 - .L_18)
	.align		4
.L_18:
        /*0004*/ 	.word	index@(_ZN7cutlass13device_kernelINS_4gemm6kernel13GemmUniversalIN4cute5tupleIJiiiiEEENS1_10collective13CollectiveMmaINS1_35MainloopSm100TmaUmmaWarpSpecializedILi3ELi2ELi4ENS5_IJNS4_1CILi1EEENSA_ILi2EEESB_EEEEENS5_IJNSA_ILi128EEESF_NSA_ILi32EEEEEENS_12float_e4m3_tENS5_IJlSB_lEEESI_SJ_NS4_8TiledMMAINS4_8MMA_AtomIJNS4_10MMA_TraitsINS4_19SM100_MMA_F8F6F4_SSEJSI_SI_fSF_SF_NS4_17integral_constantINS4_4UMMA5MajorELSQ_0EEESR_NSO_INSP_7ScaleInELSS_0EEEST_EEEEEENS4_6LayoutINS5_IJSB_SB_SB_EEENS5_IJNSA_ILi0EEESY_SY_EEEEENS5_IJNS4_10UnderscoreES11_S11_EEEEENS4_23SM90_TMA_LOAD_MULTICASTENS4_14ComposedLayoutINS4_7SwizzleILi1ELi4ELi3EEENS4_18smem_ptr_flag_bitsILi8EEENSW_INS5_IJNSA_ILi8EEESG_EEENS5_IJSG_SB_EEEEEEEvNS4_8identityENS4_13SM90_TMA_LOADES1E_vS1F_EENS_8epilogue10collective18CollectiveEpilogueINS1I_23Sm100TmaWarpSpecializedILi2ELi2ELi64ELb0ELb0EEEJSH_NS5_IJNSW_ISF_SB_EENSW_INSA_ILi64EEESB_EEEEESI_SJ_SI_SJ_NS1I_6fusion15FusionCallbacksIS1M_NS1R_17LinearCombinationISI_fSI_fLNS_15FloatRoundStyleE2EEESH_S1Q_JEEENS4_5SM1004TMEM4LOAD26SM100_TMEM_LOAD_32dp32b64xES1G_NS15_INS16_ILi2ELi4ELi3EEES19_NSW_INS5_IJS1A_S1O_EEENS5_IJS1O_SB_EEEEEEENS4_39AutoVectorizingCopyWithAssumedAlignmentILi128EEENS4_14SM90_TMA_STOREES25_S27_S27_EEEvvEEEEvNT_6ParamsE)
        /*0008*/ 	.word	0x000000cf


	//----- nvinfo : EIATTR_FRAME_SIZE
	.align		4
.L_19:
        /*000c*/ 	.byte	0x04, 0x11
        /*000e*/ 	.short	(.L_21 - .L_20)
	.align		4
.L_20:
        /*0010*/ 	.word	index@($__internal_2_$__cuda_sm10x_tcgen05_guardrail_trap_unallocated_columns_being_dealloced)
        /*0014*/ 	.word	0x00000000


	//----- nvinfo : EIATTR_FRAME_SIZE
	.align		4
.L_21:
        /*0018*/ 	.byte	0x04, 0x11
        /*001a*/ 	.short	(.L_23 - .L_22)
	.align		4
.L_22:
        /*001c*/ 	.word	index@($__internal_1_$__cuda_sm10x_tcgen05_guardrail_trap_phase_invalid_during_alloc)
        /*0020*/ 	.word	0x00000000


	//----- nvinfo : EIATTR_FRAME_SIZE
	.align		4
.L_23:
        /*0024*/ 	.byte	0x04, 0x11
        /*0026*/ 	.short	(.L_25 - .L_24)
	.align		4
.L_24:
        /*0028*/ 	.word	index@($__internal_0_$__cuda_sm10x_tcgen05_guardrail_trap_col_being_dealloced_not_returned_by_alloc)
        /*002c*/ 	.word	0x00000000


	//----- nvinfo : EIATTR_FRAME_SIZE
	.align		4
.L_25:
        /*0030*/ 	.byte	0x04, 0x11
        /*0032*/ 	.short	(.L_27 - .L_26)
	.align		4
.L_26:
        /*0034*/ 	.word	index@(_ZN7cutlass13device_kernelINS_4gemm6kernel13GemmUniversalIN4cute5tupleIJiiiiEEENS1_10collective13CollectiveMmaINS1_35MainloopSm100TmaUmmaWarpSpecializedILi3ELi2ELi4ENS5_IJNS4_1CILi1EEENSA_ILi2EEESB_EEEEENS5_IJNSA_ILi128EEESF_NSA_ILi32EEEEEENS_12float_e4m3_tENS5_IJlSB_lEEESI_SJ_NS4_8TiledMMAINS4_8MMA_AtomIJNS4_10MMA_TraitsINS4_19SM100_MMA_F8F6F4_SSEJSI_SI_fSF_SF_NS4_17integral_constantINS4_4UMMA5MajorELSQ_0EEESR_NSO_INSP_7ScaleInELSS_0EEEST_EEEEEENS4_6LayoutINS5_IJSB_SB_SB_EEENS5_IJNSA_ILi0EEESY_SY_EEEEENS5_IJNS4_10UnderscoreES11_S11_EEEEENS4_23SM90_TMA_LOAD_MULTICASTENS4_14ComposedLayoutINS4_7SwizzleILi1ELi4ELi3EEENS4_18smem_ptr_flag_bitsILi8EEENSW_INS5_IJNSA_ILi8EEESG_EEENS5_IJSG_SB_EEEEEEEvNS4_8identityENS4_13SM90_TMA_LOADES1E_vS1F_EENS_8epilogue10collective18CollectiveEpilogueINS1I_23Sm100TmaWarpSpecializedILi2ELi2ELi64ELb0ELb0EEEJSH_NS5_IJNSW_ISF_SB_EENSW_INSA_ILi64EEESB_EEEEESI_SJ_SI_SJ_NS1I_6fusion15FusionCallbacksIS1M_NS1R_17LinearCombinationISI_fSI_fLNS_15FloatRoundStyleE2EEESH_S1Q_JEEENS4_5SM1004TMEM4LOAD26SM100_TMEM_LOAD_32dp32b64xES1G_NS15_INS16_ILi2ELi4ELi3EEES19_NSW_INS5_IJS1A_S1O_EEENS5_IJS1O_SB_EEEEEEENS4_39AutoVectorizingCopyWithAssumedAlignmentILi128EEENS4_14SM90_TMA_STOREES25_S27_S27_EEEvvEEEEvNT_6ParamsE)
        /*0038*/ 	.word	0x00000000


	//----- nvinfo : EIATTR_MIN_STACK_SIZE
	.align		4
.L_27:
        /*003c*/ 	.byte	0x04, 0x12
        /*003e*/ 	.short	(.L_29 - .L_28)
	.align		4
.L_28:
        /*0040*/ 	.word	index@(_ZN7cutlass13device_kernelINS_4gemm6kernel13GemmUniversalIN4cute5tupleIJiiiiEEENS1_10collective13CollectiveMmaINS1_35MainloopSm100TmaUmmaWarpSpecializedILi3ELi2ELi4ENS5_IJNS4_1CILi1EEENSA_ILi2EEESB_EEEEENS5_IJNSA_ILi128EEESF_NSA_ILi32EEEEEENS_12float_e4m3_tENS5_IJlSB_lEEESI_SJ_NS4_8TiledMMAINS4_8MMA_AtomIJNS4_10MMA_TraitsINS4_19SM100_MMA_F8F6F4_SSEJSI_SI_fSF_SF_NS4_17integral_constantINS4_4UMMA5MajorELSQ_0EEESR_NSO_INSP_7ScaleInELSS_0EEEST_EEEEEENS4_6LayoutINS5_IJSB_SB_SB_EEENS5_IJNSA_ILi0EEESY_SY_EEEEENS5_IJNS4_10UnderscoreES11_S11_EEEEENS4_23SM90_TMA_LOAD_MULTICASTENS4_14ComposedLayoutINS4_7SwizzleILi1ELi4ELi3EEENS4_18smem_ptr_flag_bitsILi8EEENSW_INS5_IJNSA_ILi8EEESG_EEENS5_IJSG_SB_EEEEEEEvNS4_8identityENS4_13SM90_TMA_LOADES1E_vS1F_EENS_8epilogue10collective18CollectiveEpilogueINS1I_23Sm100TmaWarpSpecializedILi2ELi2ELi64ELb0ELb0EEEJSH_NS5_IJNSW_ISF_SB_EENSW_INSA_ILi64EEESB_EEEEESI_SJ_SI_SJ_NS1I_6fusion15FusionCallbacksIS1M_NS1R_17LinearCombinationISI_fSI_fLNS_15FloatRoundStyleE2EEESH_S1Q_JEEENS4_5SM1004TMEM4LOAD26SM100_TMEM_LOAD_32dp32b64xES1G_NS15_INS16_ILi2ELi4ELi3EEES19_NSW_INS5_IJS1A_S1O_EEENS5_IJS1O_SB_EEEEEEENS4_39AutoVectorizingCopyWithAssumedAlignmentILi128EEENS4_14SM90_TMA_STOREES25_S27_S27_EEEvvEEEEvNT_6ParamsE)
        /*0044*/ 	.word	0x00000000
.L_29:


//--------------------- .nv.compat                --------------------------
	.section	.nv.compat,"",@"SHT_CUDA_COMPAT_INFO"
	.align	4
        /*0000*/ 	.byte	0x02, 0x09, 0x01, 0x00, 0x02, 0x02, 0x02, 0x00, 0x02, 0x05, 0x05, 0x00, 0x03, 0x07, 0x01, 0x01
        /*0010*/ 	.byte	0x02, 0x03, 0x01, 0x00, 0x02, 0x06, 0x01, 0x00, 0x04, 0x0b, 0x08, 0x00, 0x09, 0x00, 0x00, 0x00
        /*0020*/ 	.byte	0x00, 0x00, 0x00, 0x00


//--------------------- .nv.info._ZN7cutlass13device_kernelINS_4gemm6kernel13GemmUniversalIN4cute5tupleIJiiiiEEENS1_10collective13CollectiveMmaINS1_35MainloopSm100TmaUmmaWarpSpecializedILi3ELi2ELi4ENS5_IJNS4_1CILi1EEENSA_ILi2EEESB_EEEEENS5_IJNSA_ILi128EEESF_NSA_ILi32EEEEEENS_12float_e4m3_tENS5_IJlSB_lEEESI_SJ_NS4_8TiledMMAINS4_8MMA_AtomIJNS4_10MMA_TraitsINS4_19SM100_MMA_F8F6F4_SSEJSI_SI_fSF_SF_NS4_17integral_constantINS4_4UMMA5MajorELSQ_0EEESR_NSO_INSP_7ScaleInELSS_0EEEST_EEEEEENS4_6LayoutINS5_IJSB_SB_SB_EEENS5_IJNSA_ILi0EEESY_SY_EEEEENS5_IJNS4_10UnderscoreES11_S11_EEEEENS4_23SM90_TMA_LOAD_MULTICASTENS4_14ComposedLayoutINS4_7SwizzleILi1ELi4ELi3EEENS4_18smem_ptr_flag_bitsILi8EEENSW_INS5_IJNSA_ILi8EEESG_EEENS5_IJSG_SB_EEEEEEEvNS4_8identityENS4_13SM90_TMA_LOADES1E_vS1F_EENS_8epilogue10collective18CollectiveEpilogueINS1I_23Sm100TmaWarpSpecializedILi2ELi2ELi64ELb0ELb0EEEJSH_NS5_IJNSW_ISF_SB_EENSW_INSA_ILi64EEESB_EEEEESI_SJ_SI_SJ_NS1I_6fusion15FusionCallbacksIS1M_NS1R_17LinearCombinationISI_fSI_fLNS_15FloatRoundStyleE2EEESH_S1Q_JEEENS4_5SM1004TMEM4LOAD26SM100_TMEM_LOAD_32dp32b64xES1G_NS15_INS16_ILi2ELi4ELi3EEES19_NSW_INS5_IJS1A_S1O_EEENS5_IJS1O_SB_EEEEEEENS4_39AutoVectorizingCopyWithAssumedAlignmentILi128EEENS4_14SM90_TMA_STOREES25_S27_S27_EEEvvEEEEvNT_6ParamsE --------------------------
	.section	.nv.info._ZN7cutlass13device_kernelINS_4gemm6kernel13GemmUniversalIN4cute5tupleIJiiiiEEENS1_10collective13CollectiveMmaINS1_35MainloopSm100TmaUmmaWarpSpecializedILi3ELi2ELi4ENS5_IJNS4_1CILi1EEENSA_ILi2EEESB_EEEEENS5_IJNSA_ILi128EEESF_NSA_ILi32EEEEEENS_12float_e4m3_tENS5_IJlSB_lEEESI_SJ_NS4_8TiledMMAINS4_8MMA_AtomIJNS4_10MMA_TraitsINS4_19SM100_MMA_F8F6F4_SSEJSI_SI_fSF_SF_NS4_17integral_constantINS4_4UMMA5MajorELSQ_0EEESR_NSO_INSP_7ScaleInELSS_0EEEST_EEEEEENS4_6LayoutINS5_IJSB_SB_SB_EEENS5_IJNSA_ILi0EEESY_SY_EEEEENS5_IJNS4_10UnderscoreES11_S11_EEEEENS4_23SM90_TMA_LOAD_MULTICASTENS4_14ComposedLayoutINS4_7SwizzleILi1ELi4ELi3EEENS4_18smem_ptr_flag_bitsILi8EEENSW_INS5_IJNSA_ILi8EEESG_EEENS5_IJSG_SB_EEEEEEEvNS4_8identityENS4_13SM90_TMA_LOADES1E_vS1F_EENS_8epilogue10collective18CollectiveEpilogueINS1I_23Sm100TmaWarpSpecializedILi2ELi2ELi64ELb0ELb0EEEJSH_NS5_IJNSW_ISF_SB_EENSW_INSA_ILi64EEESB_EEEEESI_SJ_SI_SJ_NS1I_6fusion15FusionCallbacksIS1M_NS1R_17LinearCombinationISI_fSI_fLNS_15FloatRoundStyleE2EEESH_S1Q_JEEENS4_5SM1004TMEM4LOAD26SM100_TMEM_LOAD_32dp32b64xES1G_NS15_INS16_ILi2ELi4ELi3EEES19_NSW_INS5_IJS1A_S1O_EEENS5_IJS1O_SB_EEEEEEENS4_39AutoVectorizingCopyWithAssumedAlignmentILi128EEENS4_14SM90_TMA_STOREES25_S27_S27_EEEvvEEEEvNT_6ParamsE,"",@"SHT_CUDA_INFO"
	.sectionflags	@""
	.align	4


	//----- nvinfo : EIATTR_CUDA_API_VERSION
	.align		4
        /*0000*/ 	.byte	0x04, 0x37
        /*0002*/ 	.short	(.L_31 - .L_30)
.L_30:
        /*0004*/ 	.word	0x00000082


	//----- nvinfo : EIATTR_KPARAM_INFO
	.align		4
.L_31:
        /*0008*/ 	.byte	0x04, 0x17
        /*000a*/ 	.short	(.L_33 - .L_32)
.L_32:
        /*000c*/ 	.word	0x00000000
        /*0010*/ 	.short	0x0000
        /*0012*/ 	.short	0x0000
        /*0014*/ 	.byte	0x00, 0xf0, 0x01, 0x20


	//----- nvinfo : EIATTR_AT_ENTRY_FRAGMENTS
	.align		4
.L_33:
        /*0018*/ 	.byte	0x04, 0x4f
        /*001a*/ 	.short	(.L_35 - .L_34)


	//   ....[0]....
.L_34:
        /*001c*/ 	.word	0x00000006


	//----- nvinfo : EIATTR_RESERVED_SMEM_USED
	.align		4
.L_35:
        /*0020*/ 	.byte	0x01, 0x41
	.zero		2


	//----- nvinfo : EIATTR_SPARSE_MMA_MASK
	.align		4
        /*0024*/ 	.byte	0x03, 0x50
        /*0026*/ 	.short	0x0000


	//----- nvinfo : EIATTR_TCGEN05_1CTA_USED
	.align		4
        /*0028*/ 	.byte	0x01, 0x51
	.zero		2


	//----- nvinfo : EIATTR_MAXREG_COUNT
	.align		4
        /*002c*/ 	.byte	0x03, 0x1b
        /*002e*/ 	.short	0x00ff


	//----- nvinfo : EIATTR_NUM_BARRIERS
	.align		4
        /*0030*/ 	.byte	0x02, 0x4c
        /*0032*/ 	.byte	0x07
	.zero		1


	//----- nvinfo : EIATTR_EXTERNS
	.align		4
        /*0034*/ 	.byte	0x04, 0x0f
        /*0036*/ 	.short	(.L_37 - .L_36)


	//   ....[0]....
	.align		4
.L_36:
        /*0038*/ 	.word	index@(__assertfail)


	//----- nvinfo : EIATTR_MERCURY_ISA_VERSION
	.align		4
.L_37:
        /*003c*/ 	.byte	0x03, 0x5f
        /*003e*/ 	.short	0x0101


	//----- nvinfo : EIATTR_INT_WARP_WIDE_INSTR_OFFSETS
	.align		4
        /*0040*/ 	.byte	0x04, 0x31
        /*0042*/ 	.short	(.L_39 - .L_38)


	//   ....[0]....
.L_38:
        /*0044*/ 	.word	0x00003a30


	//   ....[1]....
        /*0048*/ 	.word	0x00003a50


	//   ....[2]....
        /*004c*/ 	.word	0x00003a80


	//   ....[3]....
        /*0050*/ 	.word	0x000045a0


	//   ....[4]....
        /*0054*/ 	.word	0x00004610


	//   ....[5]....
        /*0058*/ 	.word	0x000046f0


	//   ....[6]....
        /*005c*/ 	.word	0x000047a0


	//----- nvinfo : EIATTR_COOP_GROUP_MASK_REGIDS
	.align		4
.L_39:
        /*0060*/ 	.byte	0x04, 0x29
        /*0062*/ 	.short	(.L_41 - .L_40)


	//   ....[0]....
.L_40:
        /*0064*/ 	.word	0xffffffff


	//   ....[1]....
        /*0068*/ 	.word	0xffffffff


	//   ....[2]....
        /*006c*/ 	.word	0xffffffff


	//   ....[3]....
        /*0070*/ 	.word	0xffffffff


	//   ....[4]....
        /*0074*/ 	.word	0xffffffff


	//   ....[5]....
        /*0078*/ 	.word	0xffffffff


	//   ....[6]....
        /*007c*/ 	.word	0xffffffff


	//   ....[7]....
        /*0080*/ 	.word	0xffffffff


	//   ....[8]....
        /*0084*/ 	.word	0xffffffff


	//   ....[9]....
        /*0088*/ 	.word	0xffffffff


	//   ....[10]....
        /*008c*/ 	.word	0xffffffff


	//   ....[11]....
        /*0090*/ 	.word	0xffffffff


	//   ....[12]....
        /*0094*/ 	.word	0xffffffff


	//   ....[13]....
        /*0098*/ 	.word	0xffffffff


	//----- nvinfo : EIATTR_COOP_GROUP_INSTR_OFFSETS
	.align		4
.L_41:
        /*009c*/ 	.byte	0x04, 0x28
        /*009e*/ 	.short	(.L_43 - .L_42)


	//   ....[0]....
.L_42:
        /*00a0*/ 	.word	0x00000080


	//   ....[1]....
        /*00a4*/ 	.word	0x000004f0


	//   ....[2]....
        /*00a8*/ 	.word	0x00000680


	//   ....[3]....
        /*00ac*/ 	.word	0x000007e0


	//   ....[4]....
        /*00b0*/ 	.word	0x000008e0


	//   ....[5]....
        /*00b4*/ 	.word	0x00000a50


	//   ....[6]....
        /*00b8*/ 	.word	0x00000bf0


	//   ....[7]....
        /*00bc*/ 	.word	0x00000da0


	//   ....[8]....
        /*00c0*/ 	.word	0x00001fb0


	//   ....[9]....
        /*00c4*/ 	.word	0x00002dd0


	//   ....[10]....
        /*00c8*/ 	.word	0x00002fe0


	//   ....[11]....
        /*00cc*/ 	.word	0x00003010


	//   ....[12]....
        /*00d0*/ 	.word	0x00003910


	//   ....[13]....
        /*00d4*/ 	.word	0x00003b40


	//----- nvinfo : EIATTR_VRC_CTA_INIT_COUNT
	.align		4
.L_43:
        /*00d8*/ 	.byte	0x02, 0x4a
        /*00da*/ 	.byte	0x80
	.zero		1


	//----- nvinfo : EIATTR_SYSCALL_OFFSETS
	.align		4
        /*00dc*/ 	.byte	0x04, 0x46
        /*00de*/ 	.short	(.L_45 - .L_44)


	//   ....[0]....
.L_44:
        /*00e0*/ 	.word	0x000053a0


	//   ....[1]....
        /*00e4*/ 	.word	0x000054e0


	//   ....[2]....
        /*00e8*/ 	.word	0x00005d70


	//   ....[3]....
        /*00ec*/ 	.word	0x00007380


	//----- nvinfo : EIATTR_MBARRIER_INSTR_OFFSETS
	.align		4
.L_45:
        /*00f0*/ 	.byte	0x04, 0x39
        /*00f2*/ 	.short	(.L_47 - .L_46)


	//   ....[0]....
.L_46:
        /*00f4*/ 	.word	0x00000610
        /*00f8*/ 	.word	0x000000ff
        /*00fc*/ 	.word	0x00000000
        /*0100*/ 	.short	0x0100
        /*0102*/ 	.byte	0x04
	.zero		1


	//   ....[1]....
        /*0104*/ 	.word	0x00000620
        /*0108*/ 	.word	0x000000ff
        /*010c*/ 	.word	0x00000018
        /*0110*/ 	.short	0x0100
        /*0112*/ 	.byte	0x04
	.zero		1


	//   ....[2]....
        /*0114*/ 	.word	0x00000630
        /*0118*/ 	.word	0x000000ff
        /*011c*/ 	.word	0x00000008
        /*0120*/ 	.short	0x0100
        /*0122*/ 	.byte	0x04
	.zero		1


	//   ....[3]....
        /*0124*/ 	.word	0x00000640
        /*0128*/ 	.word	0x000000ff
        /*012c*/ 	.word	0x00000020
        /*0130*/ 	.short	0x0100
        /*0132*/ 	.byte	0x04
	.zero		1


	//   ....[4]....
        /*0134*/ 	.word	0x00000650
        /*0138*/ 	.word	0x000000ff
        /*013c*/ 	.word	0x00000010
        /*0140*/ 	.short	0x0100
        /*0142*/ 	.byte	0x04
	.zero		1


	//   ....[5]....
        /*0144*/ 	.word	0x00000660
        /*0148*/ 	.word	0x000000ff
        /*014c*/ 	.word	0x00000028
        /*0150*/ 	.short	0x0100
        /*0152*/ 	.byte	0x04
	.zero		1


	//   ....[6]....
        /*0154*/ 	.word	0x00000790
        /*0158*/ 	.word	0x000000ff
        /*015c*/ 	.word	0x00000030
        /*0160*/ 	.short	0x0100
        /*0162*/ 	.byte	0x04
	.zero		1


	//   ....[7]....
        /*0164*/ 	.word	0x000007a0
        /*0168*/ 	.word	0x000000ff
        /*016c*/ 	.word	0x00000040
        /*0170*/ 	.short	0x0100
        /*0172*/ 	.byte	0x04
	.zero		1


	//   ....[8]....
        /*0174*/ 	.word	0x000007b0
        /*0178*/ 	.word	0x000000ff
        /*017c*/ 	.word	0x00000038
        /*0180*/ 	.short	0x0100
        /*0182*/ 	.byte	0x04
	.zero		1


	//   ....[9]....
        /*0184*/ 	.word	0x000007c0
        /*0188*/ 	.word	0x000000ff
        /*018c*/ 	.word	0x00000048
        /*0190*/ 	.short	0x0100
        /*0192*/ 	.byte	0x04
	.zero		1


	//   ....[10]....
        /*0194*/ 	.word	0x000008b0
        /*0198*/ 	.word	0x000000ff
        /*019c*/ 	.word	0x00000050
        /*01a0*/ 	.short	0x0100
        /*01a2*/ 	.byte	0x06
	.zero		1


	//   ....[11]....
        /*01a4*/ 	.word	0x000008c0
        /*01a8*/ 	.word	0x000000ff
        /*01ac*/ 	.word	0x00000058
        /*01b0*/ 	.short	0x0100
        /*01b2*/ 	.byte	0x06
	.zero		1


	//   ....[12]....
        /*01b4*/ 	.word	0x00000a00
        /*01b8*/ 	.word	0x000000ff
        /*01bc*/ 	.word	0x00000060
        /*01c0*/ 	.short	0x0100
        /*01c2*/ 	.byte	0x06
	.zero		1


	//   ....[13]....
        /*01c4*/ 	.word	0x00000a10
        /*01c8*/ 	.word	0x000000ff
        /*01cc*/ 	.word	0x00000070
        /*01d0*/ 	.short	0x0100
        /*01d2*/ 	.byte	0x06
	.zero		1


	//   ....[14]....
        /*01d4*/ 	.word	0x00000a20
        /*01d8*/ 	.word	0x000000ff
        /*01dc*/ 	.word	0x00000068
        /*01e0*/ 	.short	0x0100
        /*01e2*/ 	.byte	0x06
	.zero		1


	//   ....[15]....
        /*01e4*/ 	.word	0x00000a30
        /*01e8*/ 	.word	0x000000ff
        /*01ec*/ 	.word	0x00000078
        /*01f0*/ 	.short	0x0100
        /*01f2*/ 	.byte	0x06
	.zero		1


	//   ....[16]....
        /*01f4*/ 	.word	0x00000b60
        /*01f8*/ 	.word	0x000000ff
        /*01fc*/ 	.word	0x00000080
        /*0200*/ 	.short	0x0100
        /*0202*/ 	.byte	0x04
	.zero		1


	//   ....[17]....
        /*0204*/ 	.word	0x00000b70
        /*0208*/ 	.word	0x000000ff
        /*020c*/ 	.word	0x000000a0
        /*0210*/ 	.short	0x0100
        /*0212*/ 	.byte	0x04
	.zero		1


	//   ....[18]....
        /*0214*/ 	.word	0x00000b80
        /*0218*/ 	.word	0x000000ff
        /*021c*/ 	.word	0x00000088
        /*0220*/ 	.short	0x0100
        /*0222*/ 	.byte	0x04
	.zero		1


	//   ....[19]....
        /*0224*/ 	.word	0x00000b90
        /*0228*/ 	.word	0x000000ff
        /*022c*/ 	.word	0x000000a8
        /*0230*/ 	.short	0x0100
        /*0232*/ 	.byte	0x04
	.zero		1


	//   ....[20]....
        /*0234*/ 	.word	0x00000ba0
        /*0238*/ 	.word	0x000000ff
        /*023c*/ 	.word	0x00000090
        /*0240*/ 	.short	0x0100
        /*0242*/ 	.byte	0x04
	.zero		1


	//   ....[21]....
        /*0244*/ 	.word	0x00000bb0
        /*0248*/ 	.word	0x000000ff
        /*024c*/ 	.word	0x000000b0
        /*0250*/ 	.short	0x0100
        /*0252*/ 	.byte	0x04
	.zero		1


	//   ....[22]....
        /*0254*/ 	.word	0x00000bc0
        /*0258*/ 	.word	0x000000ff
        /*025c*/ 	.word	0x00000098
        /*0260*/ 	.short	0x0100
        /*0262*/ 	.byte	0x04
	.zero		1


	//   ....[23]....
        /*0264*/ 	.word	0x00000bd0
        /*0268*/ 	.word	0x000000ff
        /*026c*/ 	.word	0x000000b8
        /*0270*/ 	.short	0x0100
        /*0272*/ 	.byte	0x04
	.zero		1


	//   ....[24]....
        /*0274*/ 	.word	0x00000cc0
        /*0278*/ 	.word	0x000000ff
        /*027c*/ 	.word	0x000000c0
        /*0280*/ 	.short	0x0100
        /*0282*/ 	.byte	0x04
	.zero		1


	//   ....[25]....
        /*0284*/ 	.word	0x00000cd0
        /*0288*/ 	.word	0x000000ff
        /*028c*/ 	.word	0x000000d0
        /*0290*/ 	.short	0x0100
        /*0292*/ 	.byte	0x04
	.zero		1


	//   ....[26]....
        /*0294*/ 	.word	0x00000ce0
        /*0298*/ 	.word	0x000000ff
        /*029c*/ 	.word	0x000000c8
        /*02a0*/ 	.short	0x0100
        /*02a2*/ 	.byte	0x04
	.zero		1


	//   ....[27]....
        /*02a4*/ 	.word	0x00000cf0
        /*02a8*/ 	.word	0x000000ff
        /*02ac*/ 	.word	0x000000d8
        /*02b0*/ 	.short	0x0100
        /*02b2*/ 	.byte	0x04
	.zero		1


	//   ....[28]....
        /*02b4*/ 	.word	0x00001830
        /*02b8*/ 	.word	0x00000003
        /*02bc*/ 	.word	0x000000d0
        /*02c0*/ 	.short	0x010a
        /*02c2*/ 	.byte	0xff
	.zero		1


	//   ....[29]....
        /*02c4*/ 	.word	0x00001860
        /*02c8*/ 	.word	0x00000003
        /*02cc*/ 	.word	0x000000c0
        /*02d0*/ 	.short	0x0101
        /*02d2*/ 	.byte	0xff
	.zero		1


	//   ....[30]....
        /*02d4*/ 	.word	0x00001930
        /*02d8*/ 	.word	0x000000ff
        /*02dc*/ 	.word	0x00000018
        /*02e0*/ 	.short	0x010a
        /*02e2*/ 	.byte	0x04
	.zero		1


	//   ....[31]....
        /*02e4*/ 	.word	0x000019b0
        /*02e8*/ 	.word	0x000000ff
        /*02ec*/ 	.word	0x00000018
        /*02f0*/ 	.short	0x010a
        /*02f2*/ 	.byte	0x21
	.zero		1


	//   ....[32]....
        /*02f4*/ 	.word	0x00001b50
        /*02f8*/ 	.word	0x000000ff
        /*02fc*/ 	.word	0x00000018
        /*0300*/ 	.short	0x010a
        /*0302*/ 	.byte	0x08
	.zero		1


	//   ....[33]....
        /*0304*/ 	.word	0x00001c60
        /*0308*/ 	.word	0x000000ff
        /*030c*/ 	.word	0x00000058
        /*0310*/ 	.short	0x0101
        /*0312*/ 	.byte	0x06
	.zero		1


	//   ....[34]....
        /*0314*/ 	.word	0x00001c80
        /*0318*/ 	.word	0x000000ff
        /*031c*/ 	.word	0x00000018
        /*0320*/ 	.short	0x010a
        /*0322*/ 	.byte	0x04
	.zero		1


	//   ....[35]....
        /*0324*/ 	.word	0x00001d00
        /*0328*/ 	.word	0x000000ff
        /*032c*/ 	.word	0x00000018
        /*0330*/ 	.short	0x010a
        /*0332*/ 	.byte	0x11
	.zero		1


	//   ....[36]....
        /*0334*/ 	.word	0x00001ea0
        /*0338*/ 	.word	0x000000ff
        /*033c*/ 	.word	0x00000018
        /*0340*/ 	.short	0x010a
        /*0342*/ 	.byte	0x07
	.zero		1


	//   ....[37]....
        /*0344*/ 	.word	0x00001fe0
        /*0348*/ 	.word	0x00000003
        /*034c*/ 	.word	0x00000060
        /*0350*/ 	.short	0x010a
        /*0352*/ 	.byte	0xff
	.zero		1


	//   ....[38]....
        /*0354*/ 	.word	0x00002130
        /*0358*/ 	.word	0x00000000
        /*035c*/ 	.word	0x00000000
        /*0360*/ 	.short	0x0101
        /*0362*/ 	.byte	0xff
	.zero		1


	//   ....[39]....
        /*0364*/ 	.word	0x000026e0
        /*0368*/ 	.word	0x000000ff
        /*036c*/ 	.word	0x00000000
        /*0370*/ 	.short	0x010a
        /*0372*/ 	.byte	0x04
	.zero		1


	//   ....[40]....
        /*0374*/ 	.word	0x00002770
        /*0378*/ 	.word	0x000000ff
        /*037c*/ 	.word	0x00000000
        /*0380*/ 	.short	0x010a
        /*0382*/ 	.byte	0x05
	.zero		1


	//   ....[41]....
        /*0384*/ 	.word	0x00002810
        /*0388*/ 	.word	0x00000000
        /*038c*/ 	.word	0x00000000
        /*0390*/ 	.short	0x010a
        /*0392*/ 	.byte	0xff
	.zero		1


	//   ....[42]....
        /*0394*/ 	.word	0x00002930
        /*0398*/ 	.word	0x00000002
        /*039c*/ 	.word	0x000000c0
        /*03a0*/ 	.short	0x010a
        /*03a2*/ 	.byte	0xff
	.zero		1


	//   ....[43]....
        /*03a4*/ 	.word	0x00002990
        /*03a8*/ 	.word	0x00000004
        /*03ac*/ 	.word	0x00000000
        /*03b0*/ 	.short	0x0101
        /*03b2*/ 	.byte	0xff
	.zero		1


	//   ....[44]....
        /*03b4*/ 	.word	0x000029b0
        /*03b8*/ 	.word	0x000000ff
        /*03bc*/ 	.word	0x00000070
        /*03c0*/ 	.short	0x010a
        /*03c2*/ 	.byte	0x04
	.zero		1


	//   ....[45]....
        /*03c4*/ 	.word	0x00002ad0
        /*03c8*/ 	.word	0x00000002
        /*03cc*/ 	.word	0x00000060
        /*03d0*/ 	.short	0x010a
        /*03d2*/ 	.byte	0xff
	.zero		1


	//   ....[46]....
        /*03d4*/ 	.word	0x00002be0
        /*03d8*/ 	.word	0x00000002
        /*03dc*/ 	.word	0x00000000
        /*03e0*/ 	.short	0x0101
        /*03e2*/ 	.byte	0xff
	.zero		1


	//   ....[47]....
        /*03e4*/ 	.word	0x00002c70
        /*03e8*/ 	.word	0x000000ff
        /*03ec*/ 	.word	0x00000070
        /*03f0*/ 	.short	0x0106
        /*03f2*/ 	.byte	0x04
	.zero		1


	//   ....[48]....
        /*03f4*/ 	.word	0x00002c90
        /*03f8*/ 	.word	0x000000ff
        /*03fc*/ 	.word	0x00000070
        /*0400*/ 	.short	0x010a
        /*0402*/ 	.byte	0x04
	.zero		1


	//   ....[49]....
        /*0404*/ 	.word	0x00002d20
        /*0408*/ 	.word	0x000000ff
        /*040c*/ 	.word	0x00000070
        /*0410*/ 	.short	0x0106
        /*0412*/ 	.byte	0x07
	.zero		1


	//   ....[50]....
        /*0414*/ 	.word	0x00002d60
        /*0418*/ 	.word	0x00000000
        /*041c*/ 	.word	0x00000070
        /*0420*/ 	.short	0x010a
        /*0422*/ 	.byte	0xff
	.zero		1


	//   ....[51]....
        /*0424*/ 	.word	0x00003250
        /*0428*/ 	.word	0x00000000
        /*042c*/ 	.word	0x00000060
        /*0430*/ 	.short	0x010a
        /*0432*/ 	.byte	0xff
	.zero		1


	//   ....[52]....
        /*0434*/ 	.word	0x00003350
        /*0438*/ 	.word	0x00000003
        /*043c*/ 	.word	0x00000000
        /*0440*/ 	.short	0x0101
        /*0442*/ 	.byte	0xff
	.zero		1


	//   ....[53]....
        /*0444*/ 	.word	0x00003360
        /*0448*/ 	.word	0x000000ff
        /*044c*/ 	.word	0x00000000
        /*0450*/ 	.short	0x010a
        /*0452*/ 	.byte	0x04
	.zero		1


	//   ....[54]....
        /*0454*/ 	.word	0x00003380
        /*0458*/ 	.word	0x000000ff
        /*045c*/ 	.word	0x000000a0
        /*0460*/ 	.short	0x010a
        /*0462*/ 	.byte	0x12
	.zero		1


	//   ....[55]....
        /*0464*/ 	.word	0x00003460
        /*0468*/ 	.word	0x000000ff
        /*046c*/ 	.word	0x00000000
        /*0470*/ 	.short	0x010a
        /*0472*/ 	.byte	0x06
	.zero		1


	//   ....[56]....
        /*0474*/ 	.word	0x00003560
        /*0478*/ 	.word	0x000000ff
        /*047c*/ 	.word	0x00000000
        /*0480*/ 	.short	0x010a
        /*0482*/ 	.byte	0x04
	.zero		1


	//   ....[57]....
        /*0484*/ 	.word	0x00003740
        /*0488*/ 	.word	0x000000ff
        /*048c*/ 	.word	0x00000000
        /*0490*/ 	.short	0x010a
        /*0492*/ 	.byte	0x04
	.zero		1


	//   ....[58]....
        /*0494*/ 	.word	0x000037d0
        /*0498*/ 	.word	0x000000ff
        /*049c*/ 	.word	0x00000000
        /*04a0*/ 	.short	0x010a
        /*04a2*/ 	.byte	0x05
	.zero		1


	//   ....[59]....
        /*04a4*/ 	.word	0x00003860
        /*04a8*/ 	.word	0x000000ff
        /*04ac*/ 	.word	0x00000000
        /*04b0*/ 	.short	0x010a
        /*04b2*/ 	.byte	0x05
	.zero		1


	//   ....[60]....
        /*04b4*/ 	.word	0x000038f0
        /*04b8*/ 	.word	0x000000ff
        /*04bc*/ 	.word	0x00000000
        /*04c0*/ 	.short	0x010a
        /*04c2*/ 	.byte	0x04
	.zero		1


	//   ....[61]....
        /*04c4*/ 	.word	0x00003da0
        /*04c8*/ 	.word	0x0000000c
        /*04cc*/ 	.word	0x00000060
        /*04d0*/ 	.short	0x010a
        /*04d2*/ 	.byte	0xff
	.zero		1


	//   ....[62]....
        /*04d4*/ 	.word	0x00003f10
        /*04d8*/ 	.word	0x00000000
        /*04dc*/ 	.word	0x00000000
        /*04e0*/ 	.short	0x0101
        /*04e2*/ 	.byte	0xff
	.zero		1


	//   ....[63]....
        /*04e4*/ 	.word	0x000043a0
        /*04e8*/ 	.word	0x000000ff
        /*04ec*/ 	.word	0x00000058
        /*04f0*/ 	.short	0x010a
        /*04f2*/ 	.byte	0x15
	.zero		1


	//   ....[64]....
        /*04f4*/ 	.word	0x00004520
        /*04f8*/ 	.word	0x000000ff
        /*04fc*/ 	.word	0x00000040
        /*0500*/ 	.short	0x010a
        /*0502*/ 	.byte	0x15
	.zero		1


	//   ....[65]....
        /*0504*/ 	.word	0x000046a0
        /*0508*/ 	.word	0x000000ff
        /*050c*/ 	.word	0x00000030
        /*0510*/ 	.short	0x010b
        /*0512*/ 	.byte	0x15
	.zero		1


	//   ....[66]....
        /*0514*/ 	.word	0x000046b0
        /*0518*/ 	.word	0x000000ff
        /*051c*/ 	.word	0x00000000
        /*0520*/ 	.short	0x0101
        /*0522*/ 	.byte	0x06
	.zero		1


	//   ....[67]....
        /*0524*/ 	.word	0x000046c0
        /*0528*/ 	.word	0x000000ff
        /*052c*/ 	.word	0x00000048
        /*0530*/ 	.short	0x010a
        /*0532*/ 	.byte	0x15
	.zero		1


	//   ....[68]....
        /*0534*/ 	.word	0x000048b0
        /*0538*/ 	.word	0x000000ff
        /*053c*/ 	.word	0x00000038
        /*0540*/ 	.short	0x010b
        /*0542*/ 	.byte	0x15
	.zero		1


	//   ....[69]....
        /*0544*/ 	.word	0x000048c0
        /*0548*/ 	.word	0x000000ff
        /*054c*/ 	.word	0x00000000
        /*0550*/ 	.short	0x0101
        /*0552*/ 	.byte	0x21
	.zero		1


	//   ....[70]....
        /*0554*/ 	.word	0x000048f0
        /*0558*/ 	.word	0x000000ff
        /*055c*/ 	.word	0x00000040
        /*0560*/ 	.short	0x010a
        /*0562*/ 	.byte	0x15
	.zero		1


	//   ....[71]....
        /*0564*/ 	.word	0x00004930
        /*0568*/ 	.word	0x00000000
        /*056c*/ 	.word	0x00000048
        /*0570*/ 	.short	0x010a
        /*0572*/ 	.byte	0xff
	.zero		1


	//   ....[72]....
        /*0574*/ 	.word	0x00004c40
        /*0578*/ 	.word	0x00000003
        /*057c*/ 	.word	0x00000060
        /*0580*/ 	.short	0x010a
        /*0582*/ 	.byte	0xff
	.zero		1


	//   ....[73]....
        /*0584*/ 	.word	0x00004dc0
        /*0588*/ 	.word	0x00000000
        /*058c*/ 	.word	0x00000000
        /*0590*/ 	.short	0x0101
        /*0592*/ 	.byte	0xff
	.zero		1


	//   ....[74]....
        /*0594*/ 	.word	0x00005910
        /*0598*/ 	.word	0x00000003
        /*059c*/ 	.word	0x00000030
        /*05a0*/ 	.short	0x010a
        /*05a2*/ 	.byte	0xff
	.zero		1


	//   ....[75]....
        /*05a4*/ 	.word	0x00005950
        /*05a8*/ 	.word	0x000000ba
        /*05ac*/ 	.word	0x00000080
        /*05b0*/ 	.short	0x010a
        /*05b2*/ 	.byte	0xff
	.zero		1


	//   ....[76]....
        /*05b4*/ 	.word	0x00005a80
        /*05b8*/ 	.word	0x00000003
        /*05bc*/ 	.word	0x00000030
        /*05c0*/ 	.short	0x010a
        /*05c2*/ 	.byte	0xff
	.zero		1


	//   ....[77]....
        /*05c4*/ 	.word	0x00005bc0
        /*05c8*/ 	.word	0x00000000
        /*05cc*/ 	.word	0x00000000
        /*05d0*/ 	.short	0x0101
        /*05d2*/ 	.byte	0xff
	.zero		1


	//   ....[78]....
        /*05d4*/ 	.word	0x00005c40
        /*05d8*/ 	.word	0x000000ba
        /*05dc*/ 	.word	0x00000080
        /*05e0*/ 	.short	0x010a
        /*05e2*/ 	.byte	0xff
	.zero		1


	//   ....[79]....
        /*05e4*/ 	.word	0x00006ff0
        /*05e8*/ 	.word	0x000000c1
        /*05ec*/ 	.word	0x00000030
        /*05f0*/ 	.short	0x010a
        /*05f2*/ 	.byte	0xff
	.zero		1


	//   ....[80]....
        /*05f4*/ 	.word	0x000070c0
        /*05f8*/ 	.word	0x000000c1
        /*05fc*/ 	.word	0x00000030
        /*0600*/ 	.short	0x010a
        /*0602*/ 	.byte	0xff
	.zero		1


	//   ....[81]....
        /*0604*/ 	.word	0x00007200
        /*0608*/ 	.word	0x00000000
        /*060c*/ 	.word	0x00000000
        /*0610*/ 	.short	0x0101
        /*0612*/ 	.byte	0xff
	.zero		1


	//   ....[82]....
        /*0614*/ 	.word	0x00007700
        /*0618*/ 	.word	0x000000ff
        /*061c*/ 	.word	0x00000000
        /*0620*/ 	.short	0x0101
        /*0622*/ 	.byte	0x04
	.zero		1


	//   ....[83]....
        /*0624*/ 	.word	0x000086b0
        /*0628*/ 	.word	0x00000003
        /*062c*/ 	.word	0x000000d0
        /*0630*/ 	.short	0x010a
        /*0632*/ 	.byte	0xff
	.zero		1


	//   ....[84]....
        /*0634*/ 	.word	0x00008710
        /*0638*/ 	.word	0x00000000
        /*063c*/ 	.word	0x00000018
        /*0640*/ 	.short	0x010a
        /*0642*/ 	.byte	0xff
	.zero		1


	//   ....[85]....
        /*0644*/ 	.word	0x00008770
        /*0648*/ 	.word	0x00000000
        /*064c*/ 	.word	0x00000018
        /*0650*/ 	.short	0x010a
        /*0652*/ 	.byte	0xff
	.zero		1


	//   ....[86]....
        /*0654*/ 	.word	0x000087c0
        /*0658*/ 	.word	0x00000003
        /*065c*/ 	.word	0x00000060
        /*0660*/ 	.short	0x010a
        /*0662*/ 	.byte	0xff
	.zero		1


	//   ....[87]....
        /*0664*/ 	.word	0x00008820
        /*0668*/ 	.word	0x00000000
        /*066c*/ 	.word	0x00000000
        /*0670*/ 	.short	0x010a
        /*0672*/ 	.byte	0xff
	.zero		1


	//   ....[88]....
        /*0674*/ 	.word	0x00008880
        /*0678*/ 	.word	0x00000000
        /*067c*/ 	.word	0x00000000
        /*0680*/ 	.short	0x010a
        /*0682*/ 	.byte	0xff
	.zero		1


	//   ....[89]....
        /*0684*/ 	.word	0x000088d0
        /*0688*/ 	.word	0x00000002
        /*068c*/ 	.word	0x000000c0
        /*0690*/ 	.short	0x010a
        /*0692*/ 	.byte	0xff
	.zero		1


	//   ....[90]....
        /*0694*/ 	.word	0x00008930
        /*0698*/ 	.word	0x00000002
        /*069c*/ 	.word	0x00000070
        /*06a0*/ 	.short	0x010a
        /*06a2*/ 	.byte	0xff
	.zero		1


	//   ....[91]....
        /*06a4*/ 	.word	0x00008980
        /*06a8*/ 	.word	0x00000002
        /*06ac*/ 	.word	0x00000060
        /*06b0*/ 	.short	0x010a
        /*06b2*/ 	.byte	0xff
	.zero		1


	//   ....[92]....
        /*06b4*/ 	.word	0x000089e0
        /*06b8*/ 	.word	0x00000000
        /*06bc*/ 	.word	0x00000070
        /*06c0*/ 	.short	0x010a
        /*06c2*/ 	.byte	0xff
	.zero		1


	//   ....[93]....
        /*06c4*/ 	.word	0x00008a30
        /*06c8*/ 	.word	0x00000000
        /*06cc*/ 	.word	0x00000060
        /*06d0*/ 	.short	0x010a
        /*06d2*/ 	.byte	0xff
	.zero		1


	//   ....[94]....
        /*06d4*/ 	.word	0x00008a90
        /*06d8*/ 	.word	0x00000003
        /*06dc*/ 	.word	0x000000a0
        /*06e0*/ 	.short	0x010a
        /*06e2*/ 	.byte	0xff
	.zero		1


	//   ....[95]....
        /*06e4*/ 	.word	0x00008af0
        /*06e8*/ 	.word	0x00000000
        /*06ec*/ 	.word	0x00000000
        /*06f0*/ 	.short	0x010a
        /*06f2*/ 	.byte	0xff
	.zero		1


	//   ....[96]....
        /*06f4*/ 	.word	0x00008b50
        /*06f8*/ 	.word	0x00000000
        /*06fc*/ 	.word	0x00000000
        /*0700*/ 	.short	0x010a
        /*0702*/ 	.byte	0xff
	.zero		1


	//   ....[97]....
        /*0704*/ 	.word	0x00008bb0
        /*0708*/ 	.word	0x00000000
        /*070c*/ 	.word	0x00000000
        /*0710*/ 	.short	0x010a
        /*0712*/ 	.byte	0xff
	.zero		1


	//   ....[98]....
        /*0714*/ 	.word	0x00008c10
        /*0718*/ 	.word	0x00000000
        /*071c*/ 	.word	0x00000000
        /*0720*/ 	.short	0x010a
        /*0722*/ 	.byte	0xff
	.zero		1


	//   ....[99]....
        /*0724*/ 	.word	0x00008c70
        /*0728*/ 	.word	0x00000000
        /*072c*/ 	.word	0x00000000
        /*0730*/ 	.short	0x010a
        /*0732*/ 	.byte	0xff
	.zero		1


	//   ....[100]....
        /*0734*/ 	.word	0x00008cc0
        /*0738*/ 	.word	0x0000000c
        /*073c*/ 	.word	0x00000060
        /*0740*/ 	.short	0x010a
        /*0742*/ 	.byte	0xff
	.zero		1


	//   ....[101]....
        /*0744*/ 	.word	0x00008d20
        /*0748*/ 	.word	0x00000000
        /*074c*/ 	.word	0x00000058
        /*0750*/ 	.short	0x010a
        /*0752*/ 	.byte	0xff
	.zero		1


	//   ....[102]....
        /*0754*/ 	.word	0x00008d80
        /*0758*/ 	.word	0x00000000
        /*075c*/ 	.word	0x00000040
        /*0760*/ 	.short	0x010a
        /*0762*/ 	.byte	0xff
	.zero		1


	//   ....[103]....
        /*0764*/ 	.word	0x00008de0
        /*0768*/ 	.word	0x00000000
        /*076c*/ 	.word	0x00000048
        /*0770*/ 	.short	0x010a
        /*0772*/ 	.byte	0xff
	.zero		1


	//   ....[104]....
        /*0774*/ 	.word	0x00008e40
        /*0778*/ 	.word	0x00000000
        /*077c*/ 	.word	0x00000040
        /*0780*/ 	.short	0x010a
        /*0782*/ 	.byte	0xff
	.zero		1


	//   ....[105]....
        /*0784*/ 	.word	0x00008e90
        /*0788*/ 	.word	0x00000003
        /*078c*/ 	.word	0x00000060
        /*0790*/ 	.short	0x010a
        /*0792*/ 	.byte	0xff
	.zero		1


	//   ....[106]....
        /*0794*/ 	.word	0x00008ee0
        /*0798*/ 	.word	0x00000003
        /*079c*/ 	.word	0x00000030
        /*07a0*/ 	.short	0x010a
        /*07a2*/ 	.byte	0xff
	.zero		1


	//   ....[107]....
        /*07a4*/ 	.word	0x00008f30
        /*07a8*/ 	.word	0x000000ba
        /*07ac*/ 	.word	0x00000080
        /*07b0*/ 	.short	0x010a
        /*07b2*/ 	.byte	0xff
	.zero		1


	//   ....[108]....
        /*07b4*/ 	.word	0x00008f80
        /*07b8*/ 	.word	0x000000c1
        /*07bc*/ 	.word	0x00000030
        /*07c0*/ 	.short	0x010a
        /*07c2*/ 	.byte	0xff
	.zero		1


	//----- nvinfo : EIATTR_NUM_MBARRIERS
	.align		4
.L_47:
        /*07c4*/ 	.byte	0x03, 0x38
        /*07c6*/ 	.short	0x001c


	//----- nvinfo : EIATTR_EXIT_INSTR_OFFSETS
	.align		4
        /*07c8*/ 	.byte	0x04, 0x1c
        /*07ca*/ 	.short	(.L_49 - .L_48)


	//   ....[0]....
.L_48:
        /*07cc*/ 	.word	0x00002840


	//   ....[1]....
        /*07d0*/ 	.word	0x00002d30


	//   ....[2]....
        /*07d4*/ 	.word	0x00002d90


	//   ....[3]....
        /*07d8*/ 	.word	0x00003b50


	//   ....[4]....
        /*07dc*/ 	.word	0x00004960


	//   ....[5]....
        /*07e0*/ 	.word	0x000049a0


	//   ....[6]....
        /*07e4*/ 	.word	0x000086a0


	//----- nvinfo : EIATTR_MAX_THREADS
	.align		4
.L_49:
        /*07e8*/ 	.byte	0x04, 0x05
        /*07ea*/ 	.short	(.L_51 - .L_50)
.L_50:
        /*07ec*/ 	.word	0x00000100
        /*07f0*/ 	.word	0x00000001
        /*07f4*/ 	.word	0x00000001


	//----- nvinfo : EIATTR_CRS_STACK_SIZE
	.align		4
.L_51:
        /*07f8*/ 	.byte	0x04, 0x1e
        /*07fa*/ 	.short	(.L_53 - .L_52)
.L_52:
        /*07fc*/ 	.word	0x00000000


	//----- nvinfo : EIATTR_CBANK_PARAM_SIZE
	.align		4
.L_53:
        /*0800*/ 	.byte	0x03, 0x19
        /*0802*/ 	.short	0x0800


	//----- nvinfo : EIATTR_PARAM_CBANK
	.align		4
        /*0804*/ 	.byte	0x04, 0x0a
        /*0806*/ 	.short	(.L_55 - .L_54)
	.align		4
.L_54:
        /*0808*/ 	.word	index@(.nv.constant0._ZN7cutlass13device_kernelINS_4gemm6kernel13GemmUniversalIN4cute5tupleIJiiiiEEENS1_10collective13CollectiveMmaINS1_35MainloopSm100TmaUmmaWarpSpecializedILi3ELi2ELi4ENS5_IJNS4_1CILi1EEENSA_ILi2EEESB_EEEEENS5_IJNSA_ILi128EEESF_NSA_ILi32EEEEEENS_12float_e4m3_tENS5_IJlSB_lEEESI_SJ_NS4_8TiledMMAINS4_8MMA_AtomIJNS4_10MMA_TraitsINS4_19SM100_MMA_F8F6F4_SSEJSI_SI_fSF_SF_NS4_17integral_constantINS4_4UMMA5MajorELSQ_0EEESR_NSO_INSP_7ScaleInELSS_0EEEST_EEEEEENS4_6LayoutINS5_IJSB_SB_SB_EEENS5_IJNSA_ILi0EEESY_SY_EEEEENS5_IJNS4_10UnderscoreES11_S11_EEEEENS4_23SM90_TMA_LOAD_MULTICASTENS4_14ComposedLayoutINS4_7SwizzleILi1ELi4ELi3EEENS4_18smem_ptr_flag_bitsILi8EEENSW_INS5_IJNSA_ILi8EEESG_EEENS5_IJSG_SB_EEEEEEEvNS4_8identityENS4_13SM90_TMA_LOADES1E_vS1F_EENS_8epilogue10collective18CollectiveEpilogueINS1I_23Sm100TmaWarpSpecializedILi2ELi2ELi64ELb0ELb0EEEJSH_NS5_IJNSW_ISF_SB_EENSW_INSA_ILi64EEESB_EEEEESI_SJ_SI_SJ_NS1I_6fusion15FusionCallbacksIS1M_NS1R_17LinearCombinationISI_fSI_fLNS_15FloatRoundStyleE2EEESH_S1Q_JEEENS4_5SM1004TMEM4LOAD26SM100_TMEM_LOAD_32dp32b64xES1G_NS15_INS16_ILi2ELi4ELi3EEES19_NSW_INS5_IJS1A_S1O_EEENS5_IJS1O_SB_EEEEEEENS4_39AutoVectorizingCopyWithAssumedAlignmentILi128EEENS4_14SM90_TMA_STOREES25_S27_S27_EEEvvEEEEvNT_6ParamsE)
        /*080c*/ 	.short	0x0380
        /*080e*/ 	.short	0x0800


	//----- nvinfo : EIATTR_SW_WAR
	.align		4
.L_55:
        /*0810*/ 	.byte	0x04, 0x36
        /*0812*/ 	.short	(.L_57 - .L_56)
.L_56:
        /*0814*/ 	.word	0x00000008
.L_57:


//--------------------- .nv.callgraph             --------------------------
	.section	.nv.callgraph,"",@"SHT_CUDA_CALLGRAPH"
	.align	4
	.sectionentsize	8
	.align		4
        /*0000*/ 	.word	0x00000000
	.align		4
        /*0004*/ 	.word	0xffffffff
	.align		4
        /*0008*/ 	.word	index@(_ZN7cutlass13device_kernelINS_4gemm6kernel13GemmUniversalIN4cute5tupleIJiiiiEEENS1_10collective13CollectiveMmaINS1_35MainloopSm100TmaUmmaWarpSpecializedILi3ELi2ELi4ENS5_IJNS4_1CILi1EEENSA_ILi2EEESB_EEEEENS5_IJNSA_ILi128EEESF_NSA_ILi32EEEEEENS_12float_e4m3_tENS5_IJlSB_lEEESI_SJ_NS4_8TiledMMAINS4_8MMA_AtomIJNS4_10MMA_TraitsINS4_19SM100_MMA_F8F6F4_SSEJSI_SI_fSF_SF_NS4_17integral_constantINS4_4UMMA5MajorELSQ_0EEESR_NSO_INSP_7ScaleInELSS_0EEEST_EEEEEENS4_6LayoutINS5_IJSB_SB_SB_EEENS5_IJNSA_ILi0EEESY_SY_EEEEENS5_IJNS4_10UnderscoreES11_S11_EEEEENS4_23SM90_TMA_LOAD_MULTICASTENS4_14ComposedLayoutINS4_7SwizzleILi1ELi4ELi3EEENS4_18smem_ptr_flag_bitsILi8EEENSW_INS5_IJNSA_ILi8EEESG_EEENS5_IJSG_SB_EEEEEEEvNS4_8identityENS4_13SM90_TMA_LOADES1E_vS1F_EENS_8epilogue10collective18CollectiveEpilogueINS1I_23Sm100TmaWarpSpecializedILi2ELi2ELi64ELb0ELb0EEEJSH_NS5_IJNSW_ISF_SB_EENSW_INSA_ILi64EEESB_EEEEESI_SJ_SI_SJ_NS1I_6fusion15FusionCallbacksIS1M_NS1R_17LinearCombinationISI_fSI_fLNS_15FloatRoundStyleE2EEESH_S1Q_JEEENS4_5SM1004TMEM4LOAD26SM100_TMEM_LOAD_32dp32b64xES1G_NS15_INS16_ILi2ELi4ELi3EEES19_NSW_INS5_IJS1A_S1O_EEENS5_IJS1O_SB_EEEEEEENS4_39AutoVectorizingCopyWithAssumedAlignmentILi128EEENS4_14SM90_TMA_STOREES25_S27_S27_EEEvvEEEEvNT_6ParamsE)
	.align		4
        /*000c*/ 	.word	index@(__assertfail)
	.align		4
        /*0010*/ 	.word	0x00000000
	.align		4
        /*0014*/ 	.word	0xfffffffe
	.align		4
        /*0018*/ 	.word	0x00000000
	.align		4
        /*001c*/ 	.word	0xfffffffd
	.align		4
        /*0020*/ 	.word	0x00000000
	.align		4
        /*0024*/ 	.word	0xfffffffc


//--------------------- .nv.constant4             --------------------------
	.section	.nv.constant4,"a",@progbits
	.align	8
	.align		8
.nv.constant4:
        /*0000*/ 	.dword	__assertfail
	.align		8
        /*0008*/ 	.dword	__unnamed_1
	.align		8
        /*0010*/ 	.dword	__unnamed_2
	.align		8
        /*0018*/ 	.dword	_ZN39_INTERNAL_c90ee341_4_k_cu_8798af19_74244cuda3std3__45__cpo5beginE
	.align		8
        /*0020*/ 	.dword	_ZN39_INTERNAL_c90ee341_4_k_cu_8798af19_74244cuda3std3__45__cpo3endE
	.align		8
        /*0028*/ 	.dword	_ZN39_INTERNAL_c90ee341_4_k_cu_8798af19_74244cuda3std3__45__cpo6cbeginE
	.align		8
        /*0030*/ 	.dword	_ZN39_INTERNAL_c90ee341_4_k_cu_8798af19_74244cuda3std3__45__cpo4cendE
	.align		8
        /*0038*/ 	.dword	_ZN39_INTERNAL_c90ee341_4_k_cu_8798af19_74244cuda3std3__441_GLOBAL__N__c90ee341_4_k_cu_8798af19_74246ignoreE
	.align		8
        /*0040*/ 	.dword	_ZN39_INTERNAL_c90ee341_4_k_cu_8798af19_74244cuda3std3__419piecewise_constructE
	.align		8
        /*0048*/ 	.dword	_ZN39_INTERNAL_c90ee341_4_k_cu_8798af19_74244cuda3std3__48in_placeE
	.align		8
        /*0050*/ 	.dword	_ZN39_INTERNAL_c90ee341_4_k_cu_8798af19_74244cuda3std6ranges3__45__cpo4swapE
	.align		8
        /*0058*/ 	.dword	_ZN39_INTERNAL_c90ee341_4_k_cu_8798af19_74244cuda3std6ranges3__45__cpo9iter_moveE
	.align		8
        /*0060*/ 	.dword	_ZN39_INTERNAL_c90ee341_4_k_cu_8798af19_74244cute7productE
	.align		8
        /*0068*/ 	.dword	_ZN39_INTERNAL_c90ee341_4_k_cu_8798af19_74244cute1_E
	.align		8
        /*0070*/ 	.dword	$str$25
	.align		8
        /*0078*/ 	.dword	$str$26
	.align		8
        /*0080*/ 	.dword	$str$27
	.align		8
        /*0088*/ 	.dword	$str$28


//--------------------- .text._ZN7cutlass13device_kernelINS_4gemm6kernel13GemmUniversalIN4cute5tupleIJiiiiEEENS1_10collective13CollectiveMmaINS1_35MainloopSm100TmaUmmaWarpSpecializedILi3ELi2ELi4ENS5_IJNS4_1CILi1EEENSA_ILi2EEESB_EEEEENS5_IJNSA_ILi128EEESF_NSA_ILi32EEEEEENS_12float_e4m3_tENS5_IJlSB_lEEESI_SJ_NS4_8TiledMMAINS4_8MMA_AtomIJNS4_10MMA_TraitsINS4_19SM100_MMA_F8F6F4_SSEJSI_SI_fSF_SF_NS4_17integral_constantINS4_4UMMA5MajorELSQ_0EEESR_NSO_INSP_7ScaleInELSS_0EEEST_EEEEEENS4_6LayoutINS5_IJSB_SB_SB_EEENS5_IJNSA_ILi0EEESY_SY_EEEEENS5_IJNS4_10UnderscoreES11_S11_EEEEENS4_23SM90_TMA_LOAD_MULTICASTENS4_14ComposedLayoutINS4_7SwizzleILi1ELi4ELi3EEENS4_18smem_ptr_flag_bitsILi8EEENSW_INS5_IJNSA_ILi8EEESG_EEENS5_IJSG_SB_EEEEEEEvNS4_8identityENS4_13SM90_TMA_LOADES1E_vS1F_EENS_8epilogue10collective18CollectiveEpilogueINS1I_23Sm100TmaWarpSpecializedILi2ELi2ELi64ELb0ELb0EEEJSH_NS5_IJNSW_ISF_SB_EENSW_INSA_ILi64EEESB_EEEEESI_SJ_SI_SJ_NS1I_6fusion15FusionCallbacksIS1M_NS1R_17LinearCombinationISI_fSI_fLNS_15FloatRoundStyleE2EEESH_S1Q_JEEENS4_5SM1004TMEM4LOAD26SM100_TMEM_LOAD_32dp32b64xES1G_NS15_INS16_ILi2ELi4ELi3EEES19_NSW_INS5_IJS1A_S1O_EEENS5_IJS1O_SB_EEEEEEENS4_39AutoVectorizingCopyWithAssumedAlignmentILi128EEENS4_14SM90_TMA_STOREES25_S27_S27_EEEvvEEEEvNT_6ParamsE --------------------------
	.section	.text._ZN7cutlass13device_kernelINS_4gemm6kernel13GemmUniversalIN4cute5tupleIJiiiiEEENS1_10collective13CollectiveMmaINS1_35MainloopSm100TmaUmmaWarpSpecializedILi3ELi2ELi4ENS5_IJNS4_1CILi1EEENSA_ILi2EEESB_EEEEENS5_IJNSA_ILi128EEESF_NSA_ILi32EEEEEENS_12float_e4m3_tENS5_IJlSB_lEEESI_SJ_NS4_8TiledMMAINS4_8MMA_AtomIJNS4_10MMA_TraitsINS4_19SM100_MMA_F8F6F4_SSEJSI_SI_fSF_SF_NS4_17integral_constantINS4_4UMMA5MajorELSQ_0EEESR_NSO_INSP_7ScaleInELSS_0EEEST_EEEEEENS4_6LayoutINS5_IJSB_SB_SB_EEENS5_IJNSA_ILi0EEESY_SY_EEEEENS5_IJNS4_10UnderscoreES11_S11_EEEEENS4_23SM90_TMA_LOAD_MULTICASTENS4_14ComposedLayoutINS4_7SwizzleILi1ELi4ELi3EEENS4_18smem_ptr_flag_bitsILi8EEENSW_INS5_IJNSA_ILi8EEESG_EEENS5_IJSG_SB_EEEEEEEvNS4_8identityENS4_13SM90_TMA_LOADES1E_vS1F_EENS_8epilogue10collective18CollectiveEpilogueINS1I_23Sm100TmaWarpSpecializedILi2ELi2ELi64ELb0ELb0EEEJSH_NS5_IJNSW_ISF_SB_EENSW_INSA_ILi64EEESB_EEEEESI_SJ_SI_SJ_NS1I_6fusion15FusionCallbacksIS1M_NS1R_17LinearCombinationISI_fSI_fLNS_15FloatRoundStyleE2EEESH_S1Q_JEEENS4_5SM1004TMEM4LOAD26SM100_TMEM_LOAD_32dp32b64xES1G_NS15_INS16_ILi2ELi4ELi3EEES19_NSW_INS5_IJS1A_S1O_EEENS5_IJS1O_SB_EEEEEEENS4_39AutoVectorizingCopyWithAssumedAlignmentILi128EEENS4_14SM90_TMA_STOREES25_S27_S27_EEEvvEEEEvNT_6ParamsE,"ax",@progbits
	.align	128
.text._ZN7cutlass13device_kernelINS_4gemm6kernel13GemmUniversalIN4cute5tupleIJiiiiEEENS1_10collective13CollectiveMmaINS1_35MainloopSm100TmaUmmaWarpSpecializedILi3ELi2ELi4ENS5_IJNS4_1CILi1EEENSA_ILi2EEESB_EEEEENS5_IJNSA_ILi128EEESF_NSA_ILi32EEEEEENS_12float_e4m3_tENS5_IJlSB_lEEESI_SJ_NS4_8TiledMMAINS4_8MMA_AtomIJNS4_10MMA_TraitsINS4_19SM100_MMA_F8F6F4_SSEJSI_SI_fSF_SF_NS4_17integral_constantINS4_4UMMA5MajorELSQ_0EEESR_NSO_INSP_7ScaleInELSS_0EEEST_EEEEEENS4_6LayoutINS5_IJSB_SB_SB_EEENS5_IJNSA_ILi0EEESY_SY_EEEEENS5_IJNS4_10UnderscoreES11_S11_EEEEENS4_23SM90_TMA_LOAD_MULTICASTENS4_14ComposedLayoutINS4_7SwizzleILi1ELi4ELi3EEENS4_18smem_ptr_flag_bitsILi8EEENSW_INS5_IJNSA_ILi8EEESG_EEENS5_IJSG_SB_EEEEEEEvNS4_8identityENS4_13SM90_TMA_LOADES1E_vS1F_EENS_8epilogue10collective18CollectiveEpilogueINS1I_23Sm100TmaWarpSpecializedILi2ELi2ELi64ELb0ELb0EEEJSH_NS5_IJNSW_ISF_SB_EENSW_INSA_ILi64EEESB_EEEEESI_SJ_SI_SJ_NS1I_6fusion15FusionCallbacksIS1M_NS1R_17LinearCombinationISI_fSI_fLNS_15FloatRoundStyleE2EEESH_S1Q_JEEENS4_5SM1004TMEM4LOAD26SM100_TMEM_LOAD_32dp32b64xES1G_NS15_INS16_ILi2ELi4ELi3EEES19_NSW_INS5_IJS1A_S1O_EEENS5_IJS1O_SB_EEEEEEENS4_39AutoVectorizingCopyWithAssumedAlignmentILi128EEENS4_14SM90_TMA_STOREES25_S27_S27_EEEvvEEEEvNT_6ParamsE:
        .type           _ZN7cutlass13device_kernelINS_4gemm6kernel13GemmUniversalIN4cute5tupleIJiiiiEEENS1_10collective13CollectiveMmaINS1_35MainloopSm100TmaUmmaWarpSpecializedILi3ELi2ELi4ENS5_IJNS4_1CILi1EEENSA_ILi2EEESB_EEEEENS5_IJNSA_ILi128EEESF_NSA_ILi32EEEEEENS_12float_e4m3_tENS5_IJlSB_lEEESI_SJ_NS4_8TiledMMAINS4_8MMA_AtomIJNS4_10MMA_TraitsINS4_19SM100_MMA_F8F6F4_SSEJSI_SI_fSF_SF_NS4_17integral_constantINS4_4UMMA5MajorELSQ_0EEESR_NSO_INSP_7ScaleInELSS_0EEEST_EEEEEENS4_6LayoutINS5_IJSB_SB_SB_EEENS5_IJNSA_ILi0EEESY_SY_EEEEENS5_IJNS4_10UnderscoreES11_S11_EEEEENS4_23SM90_TMA_LOAD_MULTICASTENS4_14ComposedLayoutINS4_7SwizzleILi1ELi4ELi3EEENS4_18smem_ptr_flag_bitsILi8EEENSW_INS5_IJNSA_ILi8EEESG_EEENS5_IJSG_SB_EEEEEEEvNS4_8identityENS4_13SM90_TMA_LOADES1E_vS1F_EENS_8epilogue10collective18CollectiveEpilogueINS1I_23Sm100TmaWarpSpecializedILi2ELi2ELi64ELb0ELb0EEEJSH_NS5_IJNSW_ISF_SB_EENSW_INSA_ILi64EEESB_EEEEESI_SJ_SI_SJ_NS1I_6fusion15FusionCallbacksIS1M_NS1R_17LinearCombinationISI_fSI_fLNS_15FloatRoundStyleE2EEESH_S1Q_JEEENS4_5SM1004TMEM4LOAD26SM100_TMEM_LOAD_32dp32b64xES1G_NS15_INS16_ILi2ELi4ELi3EEES19_NSW_INS5_IJS1A_S1O_EEENS5_IJS1O_SB_EEEEEEENS4_39AutoVectorizingCopyWithAssumedAlignmentILi128EEENS4_14SM90_TMA_STOREES25_S27_S27_EEEvvEEEEvNT_6ParamsE,@function
        .size           _ZN7cutlass13device_kernelINS_4gemm6kernel13GemmUniversalIN4cute5tupleIJiiiiEEENS1_10collective13CollectiveMmaINS1_35MainloopSm100TmaUmmaWarpSpecializedILi3ELi2ELi4ENS5_IJNS4_1CILi1EEENSA_ILi2EEESB_EEEEENS5_IJNSA_ILi128EEESF_NSA_ILi32EEEEEENS_12float_e4m3_tENS5_IJlSB_lEEESI_SJ_NS4_8TiledMMAINS4_8MMA_AtomIJNS4_10MMA_TraitsINS4_19SM100_MMA_F8F6F4_SSEJSI_SI_fSF_SF_NS4_17integral_constantINS4_4UMMA5MajorELSQ_0EEESR_NSO_INSP_7ScaleInELSS_0EEEST_EEEEEENS4_6LayoutINS5_IJSB_SB_SB_EEENS5_IJNSA_ILi0EEESY_SY_EEEEENS5_IJNS4_10UnderscoreES11_S11_EEEEENS4_23SM90_TMA_LOAD_MULTICASTENS4_14ComposedLayoutINS4_7SwizzleILi1ELi4ELi3EEENS4_18smem_ptr_flag_bitsILi8EEENSW_INS5_IJNSA_ILi8EEESG_EEENS5_IJSG_SB_EEEEEEEvNS4_8identityENS4_13SM90_TMA_LOADES1E_vS1F_EENS_8epilogue10collective18CollectiveEpilogueINS1I_23Sm100TmaWarpSpecializedILi2ELi2ELi64ELb0ELb0EEEJSH_NS5_IJNSW_ISF_SB_EENSW_INSA_ILi64EEESB_EEEEESI_SJ_SI_SJ_NS1I_6fusion15FusionCallbacksIS1M_NS1R_17LinearCombinationISI_fSI_fLNS_15FloatRoundStyleE2EEESH_S1Q_JEEENS4_5SM1004TMEM4LOAD26SM100_TMEM_LOAD_32dp32b64xES1G_NS15_INS16_ILi2ELi4ELi3EEES19_NSW_INS5_IJS1A_S1O_EEENS5_IJS1O_SB_EEEEEEENS4_39AutoVectorizingCopyWithAssumedAlignmentILi128EEENS4_14SM90_TMA_STOREES25_S27_S27_EEEvvEEEEvNT_6ParamsE,(.L_x_147 - _ZN7cutlass13device_kernelINS_4gemm6kernel13GemmUniversalIN4cute5tupleIJiiiiEEENS1_10collective13CollectiveMmaINS1_35MainloopSm100TmaUmmaWarpSpecializedILi3ELi2ELi4ENS5_IJNS4_1CILi1EEENSA_ILi2EEESB_EEEEENS5_IJNSA_ILi128EEESF_NSA_ILi32EEEEEENS_12float_e4m3_tENS5_IJlSB_lEEESI_SJ_NS4_8TiledMMAINS4_8MMA_AtomIJNS4_10MMA_TraitsINS4_19SM100_MMA_F8F6F4_SSEJSI_SI_fSF_SF_NS4_17integral_constantINS4_4UMMA5MajorELSQ_0EEESR_NSO_INSP_7ScaleInELSS_0EEEST_EEEEEENS4_6LayoutINS5_IJSB_SB_SB_EEENS5_IJNSA_ILi0EEESY_SY_EEEEENS5_IJNS4_10UnderscoreES11_S11_EEEEENS4_23SM90_TMA_LOAD_MULTICASTENS4_14ComposedLayoutINS4_7SwizzleILi1ELi4ELi3EEENS4_18smem_ptr_flag_bitsILi8EEENSW_INS5_IJNSA_ILi8EEESG_EEENS5_IJSG_SB_EEEEEEEvNS4_8identityENS4_13SM90_TMA_LOADES1E_vS1F_EENS_8epilogue10collective18CollectiveEpilogueINS1I_23Sm100TmaWarpSpecializedILi2ELi2ELi64ELb0ELb0EEEJSH_NS5_IJNSW_ISF_SB_EENSW_INSA_ILi64EEESB_EEEEESI_SJ_SI_SJ_NS1I_6fusion15FusionCallbacksIS1M_NS1R_17LinearCombinationISI_fSI_fLNS_15FloatRoundStyleE2EEESH_S1Q_JEEENS4_5SM1004TMEM4LOAD26SM100_TMEM_LOAD_32dp32b64xES1G_NS15_INS16_ILi2ELi4ELi3EEES19_NSW_INS5_IJS1A_S1O_EEENS5_IJS1O_SB_EEEEEEENS4_39AutoVectorizingCopyWithAssumedAlignmentILi128EEENS4_14SM90_TMA_STOREES25_S27_S27_EEEvvEEEEvNT_6ParamsE)
        .other          _ZN7cutlass13device_kernelINS_4gemm6kernel13GemmUniversalIN4cute5tupleIJiiiiEEENS1_10collective13CollectiveMmaINS1_35MainloopSm100TmaUmmaWarpSpecializedILi3ELi2ELi4ENS5_IJNS4_1CILi1EEENSA_ILi2EEESB_EEEEENS5_IJNSA_ILi128EEESF_NSA_ILi32EEEEEENS_12float_e4m3_tENS5_IJlSB_lEEESI_SJ_NS4_8TiledMMAINS4_8MMA_AtomIJNS4_10MMA_TraitsINS4_19SM100_MMA_F8F6F4_SSEJSI_SI_fSF_SF_NS4_17integral_constantINS4_4UMMA5MajorELSQ_0EEESR_NSO_INSP_7ScaleInELSS_0EEEST_EEEEEENS4_6LayoutINS5_IJSB_SB_SB_EEENS5_IJNSA_ILi0EEESY_SY_EEEEENS5_IJNS4_10UnderscoreES11_S11_EEEEENS4_23SM90_TMA_LOAD_MULTICASTENS4_14ComposedLayoutINS4_7SwizzleILi1ELi4ELi3EEENS4_18smem_ptr_flag_bitsILi8EEENSW_INS5_IJNSA_ILi8EEESG_EEENS5_IJSG_SB_EEEEEEEvNS4_8identityENS4_13SM90_TMA_LOADES1E_vS1F_EENS_8epilogue10collective18CollectiveEpilogueINS1I_23Sm100TmaWarpSpecializedILi2ELi2ELi64ELb0ELb0EEEJSH_NS5_IJNSW_ISF_SB_EENSW_INSA_ILi64EEESB_EEEEESI_SJ_SI_SJ_NS1I_6fusion15FusionCallbacksIS1M_NS1R_17LinearCombinationISI_fSI_fLNS_15FloatRoundStyleE2EEESH_S1Q_JEEENS4_5SM1004TMEM4LOAD26SM100_TMEM_LOAD_32dp32b64xES1G_NS15_INS16_ILi2ELi4ELi3EEES19_NSW_INS5_IJS1A_S1O_EEENS5_IJS1O_SB_EEEEEEENS4_39AutoVectorizingCopyWithAssumedAlignmentILi128EEENS4_14SM90_TMA_STOREES25_S27_S27_EEEvvEEEEvNT_6ParamsE,@"STO_CUDA_ENTRY STV_DEFAULT"
_ZN7cutlass13device_kernelINS_4gemm6kernel13GemmUniversalIN4cute5tupleIJiiiiEEENS1_10collective13CollectiveMmaINS1_35MainloopSm100TmaUmmaWarpSpecializedILi3ELi2ELi4ENS5_IJNS4_1CILi1EEENSA_ILi2EEESB_EEEEENS5_IJNSA_ILi128EEESF_NSA_ILi32EEEEEENS_12float_e4m3_tENS5_IJlSB_lEEESI_SJ_NS4_8TiledMMAINS4_8MMA_AtomIJNS4_10MMA_TraitsINS4_19SM100_MMA_F8F6F4_SSEJSI_SI_fSF_SF_NS4_17integral_constantINS4_4UMMA5MajorELSQ_0EEESR_NSO_INSP_7ScaleInELSS_0EEEST_EEEEEENS4_6LayoutINS5_IJSB_SB_SB_EEENS5_IJNSA_ILi0EEESY_SY_EEEEENS5_IJNS4_10UnderscoreES11_S11_EEEEENS4_23SM90_TMA_LOAD_MULTICASTENS4_14ComposedLayoutINS4_7SwizzleILi1ELi4ELi3EEENS4_18smem_ptr_flag_bitsILi8EEENSW_INS5_IJNSA_ILi8EEESG_EEENS5_IJSG_SB_EEEEEEEvNS4_8identityENS4_13SM90_TMA_LOADES1E_vS1F_EENS_8epilogue10collective18CollectiveEpilogueINS1I_23Sm100TmaWarpSpecializedILi2ELi2ELi64ELb0ELb0EEEJSH_NS5_IJNSW_ISF_SB_EENSW_INSA_ILi64EEESB_EEEEESI_SJ_SI_SJ_NS1I_6fusion15FusionCallbacksIS1M_NS1R_17LinearCombinationISI_fSI_fLNS_15FloatRoundStyleE2EEESH_S1Q_JEEENS4_5SM1004TMEM4LOAD26SM100_TMEM_LOAD_32dp32b64xES1G_NS15_INS16_ILi2ELi4ELi3EEES19_NSW_INS5_IJS1A_S1O_EEENS5_IJS1O_SB_EEEEEEENS4_39AutoVectorizingCopyWithAssumedAlignmentILi128EEENS4_14SM90_TMA_STOREES25_S27_S27_EEEvvEEEEvNT_6ParamsE:
[----:B------:R-:W1:Y:S01]  /*0000*/  LDC R1, c[0x0][0x37c] ;  /* 0x0000df00ff017b82 */ /* 0x000e620000000800 */
[----:B------:R-:W2:Y:S01]  /*0010*/  S2R R170, SR_TID.X ;  /* 0x0000000000aa7919 */ /* 0x000ea20000002100 */
[----:B------:R-:W3:Y:S01]  /*0020*/  LDCU.64 UR8, c[0x0][0x890] ;  /* 0x00011200ff0877ac */ /* 0x000ee20008000a00 */
[----:B------:R-:W-:Y:S02]  /*0030*/  PRMT R158, RZ, 0x7610, R158 ;  /* 0x00007610ff9e7816 */ /* 0x000fe4000000009e */
[----:B------:R-:W-:Y:S01]  /*0040*/  ELECT P3, URZ, PT ;  /* 0x0000000000ff782f */ /* 0x000fe20003860000 */
[----:B---3--:R-:W-:-:S04]  /*0050*/  UISETP.NE.U32.AND UP0, UPT, UR8, URZ, UPT ;  /* 0x000000ff0800728c */ /* 0x008fc8000bf05070 */
[----:B------:R-:W-:Y:S01]  /*0060*/  UISETP.NE.AND.EX UP0, UPT, UR9, URZ, UPT, UP0 ;  /* 0x000000ff0900728c */ /* 0x000fe2000bf05300 */
[----:B--2---:R-:W-:-:S05]  /*0070*/  SHF.R.U32.HI R159, RZ, 0x5, R170 ;  /* 0x00000005ff9f7819 */ /* 0x004fca00000116aa */
[----:B------:R-:W2:Y:S02]  /*0080*/  SHFL.IDX PT, R0, R159, RZ, 0x1f ;  /* 0x00001fff9f007589 */ /* 0x000ea400000e0000 */
[----:B--2---:R-:W-:Y:S01]  /*0090*/  R2UR UR17, R0 ;  /* 0x00000000001172ca */ /* 0x004fe200000e0000 */
[----:B-1----:R-:W-:-:S14]  /*00a0*/  BRA.U UP0, `(.L_x_0) ;  /* 0x0000000100307547 */ /* 0x002fdc000b800000 */
[----:B------:R-:W1:Y:S02]  /*00b0*/  LDCU.64 UR4, c[0x0][0x888] ;  /* 0x00011100ff0477ac */ /* 0x000e640008000a00 */
[----:B-1----:R-:W-:-:S04]  /*00c0*/  UISETP.NE.U32.AND UP0, UPT, UR4, URZ, UPT ;  /* 0x000000ff0400728c */ /* 0x002fc8000bf05070 */
[----:B------:R-:W-:-:S09]  /*00d0*/  UISETP.NE.AND.EX UP0, UPT, UR5, URZ, UPT, UP0 ;  /* 0x000000ff0500728c */ /* 0x000fd2000bf05300 */
[----:B------:R-:W-:Y:S05]  /*00e0*/  BRA.U !UP0, `(.L_x_1) ;  /* 0x0000000108147547 */ /* 0x000fea000b800000 */
[----:B------:R-:W1:Y:S01]  /*00f0*/  LDC.64 R2, c[0x0][0x888] ;  /* 0x00022200ff027b82 */ /* 0x000e620000000a00 */
[----:B------:R-:W1:Y:S02]  /*0100*/  LDCU.64 UR4, c[0x0][0x358] ;  /* 0x00006b00ff0477ac */ /* 0x000e640008000a00 */
[----:B-1----:R1:W5:Y:S01]  /*0110*/  LDG.E R73, desc[UR4][R2.64] ;  /* 0x0000000402497981 */ /* 0x002362000c1e1900 */
[----:B------:R-:W-:Y:S01]  /*0120*/  HFMA2 R158, -RZ, RZ, 0, 5.9604644775390625e-08 ;  /* 0x00000001ff9e7431 */ /* 0x000fe200000001ff */
[----:B------:R-:W-:Y:S05]  /*0130*/  BRA `(.L_x_0) ;  /* 0x00000000000c7947 */ /* 0x000fea0003800000 */
.L_x_1:
[----:B------:R-:W1:Y:S01]  /*0140*/  LDCU UR4, c[0x0][0x880] ;  /* 0x00011000ff0477ac */ /* 0x000e620008000800 */
[----:B------:R-:W-:Y:S01]  /*0150*/  HFMA2 R158, -RZ, RZ, 0, 5.9604644775390625e-08 ;  /* 0x00000001ff9e7431 */ /* 0x000fe200000001ff */
[----:B-1----:R-:W-:-:S07]  /*0160*/  MOV R73, UR4 ;  /* 0x0000000400497c02 */ /* 0x002fce0008000f00 */
.L_x_0:
[----:B------:R-:W2:Y:S02]  /*0170*/  LDCU.64 UR4, c[0x0][0x8b0] ;  /* 0x00011600ff0477ac */ /* 0x000ea40008000a00 */
[----:B--2---:R-:W-:-:S04]  /*0180*/  UISETP.NE.U32.AND UP0, UPT, UR4, URZ, UPT ;  /* 0x000000ff0400728c */ /* 0x004fc8000bf05070 */
[----:B------:R-:W-:-:S09]  /*0190*/  UISETP.NE.AND.EX UP0, UPT, UR5, URZ, UPT, UP0 ;  /* 0x000000ff0500728c */ /* 0x000fd2000bf05300 */
[----:B------:R-:W-:Y:S05]  /*01a0*/  BRA.U UP0, `(.L_x_2) ;  /* 0x0000000100287547 */ /* 0x000fea000b800000 */
[----:B------:R-:W2:Y:S02]  /*01b0*/  LDCU.64 UR4, c[0x0][0x8a8] ;  /* 0x00011500ff0477ac */ /* 0x000ea40008000a00 */
[----:B--2---:R-:W-:-:S04]  /*01c0*/  UISETP.NE.U32.AND UP0, UPT, UR4, URZ, UPT ;  /* 0x000000ff0400728c */ /* 0x004fc8000bf05070 */
[----:B------:R-:W-:-:S09]  /*01d0*/  UISETP.NE.AND.EX UP0, UPT, UR5, URZ, UPT, UP0 ;  /* 0x000000ff0500728c */ /* 0x000fd2000bf05300 */
[----:B------:R-:W-:Y:S05]  /*01e0*/  BRA.U !UP0, `(.L_x_3) ;  /* 0x0000000108107547 */ /* 0x000fea000b800000 */
[----:B------:R-:W2:Y:S01]  /*01f0*/  LDC.64 R70, c[0x0][0x8a8] ;  /* 0x00022a00ff467b82 */ /* 0x000ea20000000a00 */
[----:B------:R-:W2:Y:S02]  /*0200*/  LDCU.64 UR4, c[0x0][0x358] ;  /* 0x00006b00ff0477ac */ /* 0x000ea40008000a00 */
[----:B--2---:R2:W5:Y:S01]  /*0210*/  LDG.E R70, desc[UR4][R70.64] ;  /* 0x0000000446467981 */ /* 0x004562000c1e1900 */
[----:B------:R-:W-:Y:S05]  /*0220*/  BRA `(.L_x_2) ;  /* 0x0000000000087947 */ /* 0x000fea0003800000 */
.L_x_3:
[----:B------:R-:W2:Y:S02]  /*0230*/  LDCU UR4, c[0x0][0x8a0] ;  /* 0x00011400ff0477ac */ /* 0x000ea40008000800 */
[----:B--2---:R-:W-:Y:S02]  /*0240*/  MOV R70, UR4 ;  /* 0x0000000400467c02 */ /* 0x004fe40008000f00 */
.L_x_2:
[----:B------:R-:W-:Y:S01]  /*0250*/  IMAD.U32 R0, RZ, RZ, UR17 ;  /* 0x00000011ff007e24 */ /* 0x000fe2000f8e00ff */
[----:B------:R-:W-:Y:S04]  /*0260*/  BSSY.RECONVERGENT B0, `(.L_x_4) ;  /* 0x000000c000007945 */ /* 0x000fe80003800200 */
[C---:B------:R-:W-:Y:S02]  /*0270*/  ISETP.NE.OR P1, PT, R0.reuse, 0x1, !P3 ;  /* 0x000000010000780c */ /* 0x040fe40005f25670 */
[----:B------:R-:W-:-:S11]  /*0280*/  ISETP.NE.OR P0, PT, R0, 0x3, !P3 ;  /* 0x000000030000780c */ /* 0x000fd60005f05670 */
[----:B------:R-:W-:Y:S05]  /*0290*/  @P1 BRA `(.L_x_5) ;  /* 0x0000000000201947 */ /* 0x000fea0003800000 */
[----:B------:R-:W3:Y:S02]  /*02a0*/  LDCU.64 UR4, c[0x0][0x348] ;  /* 0x00006900ff0477ac */ /* 0x000ee40008000a00 */
[----:B---3--:R-:W-:Y:S02]  /*02b0*/  UIADD3 UR6, UP1, UPT, UR4, 0x80, URZ ;  /* 0x0000008004067890 */ /* 0x008fe4000ff3e0ff */
[----:B------:R-:W-:Y:S02]  /*02c0*/  UIADD3 UR4, UP0, UPT, UR4, 0x180, URZ ;  /* 0x0000018004047890 */ /* 0x000fe4000ff1e0ff */
[----:B------:R-:W-:Y:S02]  /*02d0*/  UIADD3.X UR7, UPT, UPT, URZ, UR5, URZ, UP1, !UPT ;  /* 0x00000005ff077290 */ /* 0x000fe40008ffe4ff */
[----:B------:R-:W-:-:S07]  /*02e0*/  UIADD3.X UR5, UPT, UPT, URZ, UR5, URZ, UP0, !UPT ;  /* 0x00000005ff057290 */ /* 0x000fce00087fe4ff */
[----:B------:R3:W-:Y:S02]  /*02f0*/  UTMACCTL.PF [UR6] ;  /* 0x00000000060079b9 */ /* 0x0007e40008040000 */
[----:B------:R3:W-:Y:S02]  /*0300*/  UTMACCTL.PF [UR4] ;  /* 0x00000000040079b9 */ /* 0x0007e40008040000 */
[----:B---3--:R-:W-:Y:S01]  /*0310*/  NOP ;  /* 0x0000000000007918 */ /* 0x008fe20000000000 */
.L_x_5:
[----:B------:R-:W-:Y:S05]  /*0320*/  BSYNC.RECONVERGENT B0 ;  /* 0x0000000000007941 */ /* 0x000fea0003800200 */
.L_x_4:
[----:B------:R-:W-:Y:S04]  /*0330*/  BSSY.RECONVERGENT B0, `(.L_x_6) ;  /* 0x000000a000007945 */ /* 0x000fe80003800200 */
        /* <DEDUP_REMOVED lines=9> */
.L_x_7:
[----:B------:R-:W-:Y:S05]  /*03d0*/  BSYNC.RECONVERGENT B0 ;  /* 0x0000000000007941 */ /* 0x000fea0003800200 */
.L_x_6:
[----:B------:R-:W3:Y:S01]  /*03e0*/  LDCU.64 UR4, c[0x0][0x888] ;  /* 0x00011100ff0477ac */ /* 0x000ee20008000a00 */
[----:B------:R-:W-:Y:S02]  /*03f0*/  UISETP.EQ.U32.AND UP1, UPT, UR8, URZ, UPT ;  /* 0x000000ff0800728c */ /* 0x000fe4000bf22070 */
[----:B------:R-:W-:Y:S02]  /*0400*/  UPLOP3.LUT UP3, UPT, UPT, UPT, UPT, 0x80, 0x8 ;  /* 0x000000000008789c */ /* 0x000fe40003f6f070 */
[----:B---3--:R-:W-:-:S04]  /*0410*/  UISETP.NE.U32.AND UP0, UPT, UR4, URZ, UPT ;  /* 0x000000ff0400728c */ /* 0x008fc8000bf05070 */
[----:B------:R-:W-:-:S04]  /*0420*/  UISETP.NE.AND.EX UP0, UPT, UR5, URZ, UPT, UP0 ;  /* 0x000000ff0500728c */ /* 0x000fc8000bf05300 */
[----:B------:R-:W-:-:S04]  /*0430*/  UISETP.EQ.OR.EX UP2, UPT, UR9, URZ, !UP0, UP1 ;  /* 0x000000ff0900728c */ /* 0x000fc8000c742710 */
[----:B------:R-:W-:-:S06]  /*0440*/  UP2UR UR4, UPR, URZ, 0x4 ;  /* 0x00000004ff047883 */ /* 0x000fcc0008000000 */
[----:B------:R-:W-:Y:S01]  /*0450*/  MOV R161, UR4 ;  /* 0x0000000400a17c02 */ /* 0x000fe20008000f00 */
[----:B------:R-:W-:Y:S06]  /*0460*/  BRA.U !UP2, `(.L_x_8) ;  /* 0x000000010a207547 */ /* 0x000fec000b800000 */
[----:B------:R-:W-:Y:S01]  /*0470*/  UISETP.NE.U32.AND UP1, UPT, UR8, URZ, UPT ;  /* 0x000000ff0800728c */ /* 0x000fe2000bf25070 */
[----:B-----5:R-:W-:Y:S01]  /*0480*/  FSETP.NEU.AND P0, PT, R73, RZ, PT ;  /* 0x000000ff4900720b */ /* 0x020fe20003f0d000 */
[----:B------:R-:W-:Y:S02]  /*0490*/  USEL UR4, URZ, 0xffffffff, UP0 ;  /* 0xffffffffff047887 */ /* 0x000fe40008000000 */
[----:B------:R-:W-:-:S10]  /*04a0*/  UISETP.NE.AND.EX UP1, UPT, UR9, URZ, UPT, UP1 ;  /* 0x000000ff0900728c */ /* 0x000fd4000bf25310 */
[----:B------:R-:W-:Y:S01]  /*04b0*/  VOTEU.ANY UP0, P0 ;  /* 0x0000000000ff7886 */ /* 0x000fe20000000100 */
[----:B------:R-:W-:-:S04]  /*04c0*/  @!UP1 USEL UR4, URZ, 0xffffffff, UP0 ;  /* 0xffffffffff049887 */ /* 0x000fc80008000000 */
[----:B------:R-:W-:-:S04]  /*04d0*/  ULOP3.LUT UR4, UR4, 0x1, URZ, 0xc0, !UPT ;  /* 0x0000000104047892 */ /* 0x000fc8000f8ec0ff */
[----:B------:R-:W-:-:S11]  /*04e0*/  UISETP.NE.U32.AND UP3, UPT, UR4, 0x1, UPT ;  /* 0x000000010400788c */ /* 0x000fd6000bf65070 */
.L_x_8:
[----:B-1----:R-:W1:Y:S01]  /*04f0*/  SHFL.IDX PT, R2, R159, RZ, 0x1f ;  /* 0x00001fff9f027589 */ /* 0x002e6200000e0000 */
[----:B------:R-:W-:-:S04]  /*0500*/  UISETP.NE.AND UP0, UPT, UR17, 0x2, UPT ;  /* 0x000000021100788c */ /* 0x000fc8000bf05270 */
[----:B------:R-:W-:Y:S01]  /*0510*/  USEL UR37, URZ, 0x1, UP0 ;  /* 0x00000001ff257887 */ /* 0x000fe20008000000 */
[----:B-1----:R-:W-:-:S13]  /*0520*/  ISETP.NE.AND P0, PT, R2, RZ, PT ;  /* 0x000000ff0200720c */ /* 0x002fda0003f05270 */
[----:B------:R-:W-:Y:S05]  /*0530*/  @P0 BRA `(.L_x_9) ;  /* 0x0000000000500947 */ /* 0x000fea0003800000 */
[----:B------:R-:W1:Y:S01]  /*0540*/  S2UR UR4, SR_CgaCtaId ;  /* 0x00000000000479c3 */ /* 0x000e620000008800 */
[----:B------:R-:W-:Y:S01]  /*0550*/  UMOV UR5, 0x400 ;  /* 0x0000040000057882 */ /* 0x000fe20000000000 */
[----:B------:R-:W-:Y:S01]  /*0560*/  UMOV UR8, 0x1 ;  /* 0x0000000100087882 */ /* 0x000fe20000000000 */
[----:B------:R-:W-:Y:S01]  /*0570*/  UMOV UR6, 0x2 ;  /* 0x0000000200067882 */ /* 0x000fe20000000000 */
[----:B------:R-:W-:-:S04]  /*0580*/  UIADD3 UR8, UPT, UPT, -UR8, 0x100000, URZ ;  /* 0x0010000008087890 */ /* 0x000fc8000fffe1ff */
[----:B------:R-:W-:Y:S02]  /*0590*/  USHF.L.U32 UR9, UR8, 0xb, URZ ;  /* 0x0000000b08097899 */ /* 0x000fe400080006ff */
[----:B------:R-:W-:Y:S02]  /*05a0*/  USHF.L.U32 UR8, UR8, 0x1, URZ ;  /* 0x0000000108087899 */ /* 0x000fe400080006ff */
[----:B------:R-:W-:-:S04]  /*05b0*/  UIADD3 UR6, UPT, UPT, -UR6, 0x100000, URZ ;  /* 0x0010000006067890 */ /* 0x000fc8000fffe1ff */
[----:B------:R-:W-:Y:S02]  /*05c0*/  USHF.L.U32 UR7, UR6, 0xb, URZ ;  /* 0x0000000b06077899 */ /* 0x000fe400080006ff */
[----:B------:R-:W-:Y:S01]  /*05d0*/  USHF.L.U32 UR6, UR6, 0x1, URZ ;  /* 0x0000000106067899 */ /* 0x000fe200080006ff */
[----:B------:R-:W-:Y:S01]  /*05e0*/  ELECT P0, URZ, PT ;  /* 0x0000000000ff782f */ /* 0x000fe20003800000 */
[----:B-1----:R-:W-:Y:S01]  /*05f0*/  ULEA UR4, UR4, UR5, 0x18 ;  /* 0x0000000504047291 */ /* 0x002fe2000f8ec0ff */
[----:B------:R-:W1:Y:S11]  /*0600*/  FENCE.VIEW.ASYNC.S ;  /* 0x00000000000073c6 */ /* 0x000e760000000000 */
[----:B-1----:R1:W3:Y:S01]  /*0610*/  SYNCS.EXCH.64 URZ, [UR4], UR8 ;  /* 0x0000000804ff75b2 */ /* 0x0022e20008000100 */
[----:B------:R1:W4:Y:S01]  /*0620*/  SYNCS.EXCH.64 URZ, [UR4+0x18], UR6 ;  /* 0x0000180604ff75b2 */ /* 0x0003220008000100 */
[----:B------:R1:W1:Y:S01]  /*0630*/  SYNCS.EXCH.64 URZ, [UR4+0x8], UR8 ;  /* 0x0000080804ff75b2 */ /* 0x0002620008000100 */
[----:B------:R1:W1:Y:S01]  /*0640*/  SYNCS.EXCH.64 URZ, [UR4+0x20], UR6 ;  /* 0x0000200604ff75b2 */ /* 0x0002620008000100 */
[----:B------:R1:W1:Y:S01]  /*0650*/  SYNCS.EXCH.64 URZ, [UR4+0x10], UR8 ;  /* 0x0000100804ff75b2 */ /* 0x0002620008000100 */
[----:B------:R1:W1:Y:S01]  /*0660*/  SYNCS.EXCH.64 URZ, [UR4+0x28], UR6 ;  /* 0x0000280604ff75b2 */ /* 0x0002620008000100 */
[----:B------:R-:W-:Y:S01]  /*0670*/  NOP ;  /* 0x0000000000007918 */ /* 0x000fe20000000000 */
.L_x_9:
[----:B------:R-:W2:Y:S01]  /*0680*/  SHFL.IDX PT, R2, R159, RZ, 0x1f ;  /* 0x00001fff9f027589 */ /* 0x000ea200000e0000 */
[----:B------:R-:W-:Y:S01]  /*0690*/  NOP ;  /* 0x0000000000007918 */ /* 0x000fe20000000000 */
[----:B--2---:R-:W-:-:S13]  /*06a0*/  ISETP.NE.AND P0, PT, R2, 0x1, PT ;  /* 0x000000010200780c */ /* 0x004fda0003f05270 */
[----:B------:R-:W-:Y:S05]  /*06b0*/  @P0 BRA `(.L_x_10) ;  /* 0x0000000000480947 */ /* 0x000fea0003800000 */
[----:B-1----:R-:W1:Y:S01]  /*06c0*/  S2UR UR4, SR_CgaCtaId ;  /* 0x00000000000479c3 */ /* 0x002e620000008800 */
        /* <DEDUP_REMOVED lines=12> */
[----:B-1----:R2:W1:Y:S01]  /*0790*/  SYNCS.EXCH.64 URZ, [UR4+0x30], UR8 ;  /* 0x0000300804ff75b2 */ /* 0x0024620008000100 */
[----:B------:R2:W1:Y:S01]  /*07a0*/  SYNCS.EXCH.64 URZ, [UR4+0x40], UR6 ;  /* 0x0000400604ff75b2 */ /* 0x0004620008000100 */
[----:B------:R2:W1:Y:S01]  /*07b0*/  SYNCS.EXCH.64 URZ, [UR4+0x38], UR8 ;  /* 0x0000380804ff75b2 */ /* 0x0004620008000100 */
[----:B------:R2:W1:Y:S02]  /*07c0*/  SYNCS.EXCH.64 URZ, [UR4+0x48], UR6 ;  /* 0x0000480604ff75b2 */ /* 0x0004640008000100 */
[----:B--2---:R-:W-:Y:S01]  /*07d0*/  NOP ;  /* 0x0000000000007918 */ /* 0x004fe20000000000 */
.L_x_10:
[----:B------:R-:W2:Y:S01]  /*07e0*/  SHFL.IDX PT, R2, R159, RZ, 0x1f ;  /* 0x00001fff9f027589 */ /* 0x000ea200000e0000 */
[----:B------:R-:W-:Y:S01]  /*07f0*/  NOP ;  /* 0x0000000000007918 */ /* 0x000fe20000000000 */
[----:B--2---:R-:W-:-:S13]  /*0800*/  ISETP.NE.AND P0, PT, R2, 0x3, PT ;  /* 0x000000030200780c */ /* 0x004fda0003f05270 */
[----:B------:R-:W-:Y:S05]  /*0810*/  @P0 BRA `(.L_x_11) ;  /* 0x0000000000300947 */ /* 0x000fea0003800000 */
[----:B-1----:R-:W1:Y:S01]  /*0820*/  S2UR UR6, SR_CgaCtaId ;  /* 0x00000000000679c3 */ /* 0x002e620000008800 */
[----:B------:R-:W-:Y:S01]  /*0830*/  UMOV UR4, 0x400 ;  /* 0x0000040000047882 */ /* 0x000fe20000000000 */
[----:B------:R-:W-:Y:S01]  /*0840*/  UMOV UR5, 0x20 ;  /* 0x0000002000057882 */ /* 0x000fe20000000000 */
[----:B------:R-:W-:Y:S01]  /*0850*/  ELECT P0, URZ, PT ;  /* 0x0000000000ff782f */ /* 0x000fe20003800000 */
[----:B-1----:R-:W-:Y:S02]  /*0860*/  ULEA UR6, UR6, UR4, 0x18 ;  /* 0x0000000406067291 */ /* 0x002fe4000f8ec0ff */
[----:B------:R-:W-:-:S04]  /*0870*/  UIADD3 UR4, UPT, UPT, -UR5, 0x100000, URZ ;  /* 0x0010000005047890 */ /* 0x000fc8000fffe1ff */
[----:B------:R-:W-:Y:S02]  /*0880*/  USHF.L.U32 UR5, UR4, 0xb, URZ ;  /* 0x0000000b04057899 */ /* 0x000fe400080006ff */
[----:B------:R-:W-:Y:S01]  /*0890*/  USHF.L.U32 UR4, UR4, 0x1, URZ ;  /* 0x0000000104047899 */ /* 0x000fe200080006ff */
[----:B------:R-:W1:Y:S11]  /*08a0*/  FENCE.VIEW.ASYNC.S ;  /* 0x00000000000073c6 */ /* 0x000e760000000000 */
[----:B-1----:R2:W1:Y:S01]  /*08b0*/  SYNCS.EXCH.64 URZ, [UR6+0x50], UR4 ;  /* 0x0000500406ff75b2 */ /* 0x0024620008000100 */
[----:B------:R2:W1:Y:S02]  /*08c0*/  SYNCS.EXCH.64 URZ, [UR6+0x58], UR4 ;  /* 0x0000580406ff75b2 */ /* 0x0004640008000100 */
[----:B--2---:R-:W-:Y:S01]  /*08d0*/  NOP ;  /* 0x0000000000007918 */ /* 0x004fe20000000000 */
.L_x_11:
[----:B------:R-:W2:Y:S01]  /*08e0*/  SHFL.IDX PT, R2, R159, RZ, 0x1f ;  /* 0x00001fff9f027589 */ /* 0x000ea200000e0000 */
[----:B------:R-:W-:Y:S01]  /*08f0*/  NOP ;  /* 0x0000000000007918 */ /* 0x000fe20000000000 */
[----:B--2---:R-:W-:-:S13]  /*0900*/  ISETP.NE.AND P0, PT, R2, 0x4, PT ;  /* 0x000000040200780c */ /* 0x004fda0003f05270 */
[----:B------:R-:W-:Y:S05]  /*0910*/  @P0 BRA `(.L_x_12) ;  /* 0x00000000004c0947 */ /* 0x000fea0003800000 */
[----:B-1----:R-:W1:Y:S01]  /*0920*/  S2UR UR6, SR_CgaCtaId ;  /* 0x00000000000679c3 */ /* 0x002e620000008800 */
[----:B------:R-:W-:Y:S01]  /*0930*/  UMOV UR4, 0x1e0 ;  /* 0x000001e000047882 */ /* 0x000fe20000000000 */
[----:B------:R-:W-:Y:S01]  /*0940*/  UMOV UR5, 0x400 ;  /* 0x0000040000057882 */ /* 0x000fe20000000000 */
[----:B------:R-:W-:Y:S01]  /*0950*/  USEL UR4, UR4, 0x1a0, UP3 ;  /* 0x000001a004047887 */ /* 0x000fe20009800000 */
[----:B------:R-:W-:Y:S01]  /*0960*/  UMOV UR8, 0x1 ;  /* 0x0000000100087882 */ /* 0x000fe20000000000 */
[----:B------:R-:W-:Y:S01]  /*0970*/  ELECT P0, URZ, PT ;  /* 0x0000000000ff782f */ /* 0x000fe20003800000 */
[----:B------:R-:W-:-:S04]  /*0980*/  UIADD3 UR8, UPT, UPT, -UR8, 0x100000, URZ ;  /* 0x0010000008087890 */ /* 0x000fc8000fffe1ff */
[----:B------:R-:W-:Y:S02]  /*0990*/  USHF.L.U32 UR9, UR8, 0xb, URZ ;  /* 0x0000000b08097899 */ /* 0x000fe400080006ff */
[----:B------:R-:W-:Y:S02]  /*09a0*/  USHF.L.U32 UR8, UR8, 0x1, URZ ;  /* 0x0000000108087899 */ /* 0x000fe400080006ff */
[----:B-1----:R-:W-:Y:S02]  /*09b0*/  ULEA UR6, UR6, UR5, 0x18 ;  /* 0x0000000506067291 */ /* 0x002fe4000f8ec0ff */
[----:B------:R-:W-:-:S04]  /*09c0*/  UIADD3 UR4, UPT, UPT, -UR4, 0x100000, URZ ;  /* 0x0010000004047890 */ /* 0x000fc8000fffe1ff */
[----:B------:R-:W-:Y:S02]  /*09d0*/  USHF.L.U32 UR5, UR4, 0xb, URZ ;  /* 0x0000000b04057899 */ /* 0x000fe400080006ff */
[----:B------:R-:W-:Y:S01]  /*09e0*/  USHF.L.U32 UR4, UR4, 0x1, URZ ;  /* 0x0000000104047899 */ /* 0x000fe200080006ff */
[----:B------:R-:W1:Y:S03]  /*09f0*/  FENCE.VIEW.ASYNC.S ;  /* 0x00000000000073c6 */ /* 0x000e660000000000 */
[----:B-1----:R2:W1:Y:S08]  /*0a00*/  SYNCS.EXCH.64 URZ, [UR6+0x60], UR8 ;  /* 0x0000600806ff75b2 */ /* 0x0024700008000100 */
[----:B------:R2:W1:Y:S01]  /*0a10*/  SYNCS.EXCH.64 URZ, [UR6+0x70], UR4 ;  /* 0x0000700406ff75b2 */ /* 0x0004620008000100 */
[----:B------:R2:W1:Y:S01]  /*0a20*/  SYNCS.EXCH.64 URZ, [UR6+0x68], UR8 ;  /* 0x0000680806ff75b2 */ /* 0x0004620008000100 */
[----:B------:R2:W1:Y:S02]  /*0a30*/  SYNCS.EXCH.64 URZ, [UR6+0x78], UR4 ;  /* 0x0000780406ff75b2 */ /* 0x0004640008000100 */
[----:B--2---:R-:W-:Y:S01]  /*0a40*/  NOP ;  /* 0x0000000000007918 */ /* 0x004fe20000000000 */
.L_x_12:
        /* <DEDUP_REMOVED lines=20> */
[----:B------:R2:W1:Y:S01]  /*0b90*/  SYNCS.EXCH.64 URZ, [UR4+0xa8], UR6 ;  /* 0x0000a80604ff75b2 */ /* 0x0004620008000100 */
[----:B------:R2:W1:Y:S01]  /*0ba0*/  SYNCS.EXCH.64 URZ, [UR4+0x90], UR8 ;  /* 0x0000900804ff75b2 */ /* 0x0004620008000100 */
[----:B------:R2:W1:Y:S01]  /*0bb0*/  SYNCS.EXCH.64 URZ, [UR4+0xb0], UR6 ;  /* 0x0000b00604ff75b2 */ /* 0x0004620008000100 */
[----:B------:R2:W1:Y:S01]  /*0bc0*/  SYNCS.EXCH.64 URZ, [UR4+0x98], UR8 ;  /* 0x0000980804ff75b2 */ /* 0x0004620008000100 */
[----:B------:R2:W1:Y:S02]  /*0bd0*/  SYNCS.EXCH.64 URZ, [UR4+0xb8], UR6 ;  /* 0x0000b80604ff75b2 */ /* 0x0004640008000100 */
[----:B--2---:R-:W-:Y:S01]  /*0be0*/  NOP ;  /* 0x0000000000007918 */ /* 0x004fe20000000000 */
.L_x_13:
[----:B------:R-:W2:Y:S01]  /*0bf0*/  SHFL.IDX PT, R2, R159, RZ, 0x1f ;  /* 0x00001fff9f027589 */ /* 0x000ea200000e0000 */
[----:B------:R-:W1:Y:S01]  /*0c00*/  S2UR UR45, SR_CgaCtaId ;  /* 0x00000000002d79c3 */ /* 0x000e620000008800 */
[----:B------:R-:W-:Y:S01]  /*0c10*/  NOP ;  /* 0x0000000000007918 */ /* 0x000fe20000000000 */
[----:B--2---:R-:W-:-:S13]  /*0c20*/  ISETP.NE.AND P0, PT, R2, 0x3, PT ;  /* 0x000000030200780c */ /* 0x004fda0003f05270 */
[----:B-1----:R-:W-:Y:S05]  /*0c30*/  @P0 BRA `(.L_x_14) ;  /* 0x0000000000340947 */ /* 0x002fea0003800000 */
[----:B------:R-:W-:Y:S01]  /*0c40*/  UMOV UR4, 0x400 ;  /* 0x0000040000047882 */ /* 0x000fe20000000000 */
[----:B------:R-:W-:Y:S01]  /*0c50*/  UMOV UR6, 0x20 ;  /* 0x0000002000067882 */ /* 0x000fe20000000000 */
[----:B------:R-:W-:Y:S02]  /*0c60*/  ULEA UR4, UR45, UR4, 0x18 ;  /* 0x000000042d047291 */ /* 0x000fe4000f8ec0ff */
[----:B------:R-:W-:-:S04]  /*0c70*/  UIADD3 UR6, UPT, UPT, -UR6, 0x100000, URZ ;  /* 0x0010000006067890 */ /* 0x000fc8000fffe1ff */
[----:B------:R-:W-:Y:S02]  /*0c80*/  USHF.L.U32 UR7, UR6, 0xb, URZ ;  /* 0x0000000b06077899 */ /* 0x000fe400080006ff */
[----:B------:R-:W-:Y:S01]  /*0c90*/  USHF.L.U32 UR6, UR6, 0x1, URZ ;  /* 0x0000000106067899 */ /* 0x000fe200080006ff */
[----:B------:R-:W-:Y:S01]  /*0ca0*/  ELECT P0, URZ, PT ;  /* 0x0000000000ff782f */ /* 0x000fe20003800000 */
[----:B------:R-:W1:Y:S10]  /*0cb0*/  FENCE.VIEW.ASYNC.S ;  /* 0x00000000000073c6 */ /* 0x000e740000000000 */
[----:B-1----:R1:W2:Y:S01]  /*0cc0*/  SYNCS.EXCH.64 URZ, [UR4+0xc0], UR6 ;  /* 0x0000c00604ff75b2 */ /* 0x0022a20008000100 */
[----:B------:R1:W1:Y:S01]  /*0cd0*/  SYNCS.EXCH.64 URZ, [UR4+0xd0], UR6 ;  /* 0x0000d00604ff75b2 */ /* 0x0002620008000100 */
[----:B------:R1:W1:Y:S01]  /*0ce0*/  SYNCS.EXCH.64 URZ, [UR4+0xc8], UR6 ;  /* 0x0000c80604ff75b2 */ /* 0x0002620008000100 */
[----:B------:R1:W1:Y:S01]  /*0cf0*/  SYNCS.EXCH.64 URZ, [UR4+0xd8], UR6 ;  /* 0x0000d80604ff75b2 */ /* 0x0002620008000100 */
[----:B------:R-:W-:Y:S01]  /*0d00*/  NOP ;  /* 0x0000000000007918 */ /* 0x000fe20000000000 */
.L_x_14:
[----:B-1----:R-:W1:Y:S01]  /*0d10*/  LDCU UR4, c[0x0][0x36c] ;  /* 0x00006d80ff0477ac */ /* 0x002e620008000800 */
[----:B------:R-:W-:Y:S01]  /*0d20*/  ISETP.NE.OR P3, PT, R0, 0x2, !P3 ;  /* 0x000000020000780c */ /* 0x000fe20005f65670 */
[----:B------:R-:W-:Y:S01]  /*0d30*/  NOP ;  /* 0x0000000000007918 */ /* 0x000fe20000000000 */
[----:B------:R-:W-:Y:S01]  /*0d40*/  LOP3.LUT R0, R170, 0x1f, RZ, 0xc0, !PT ;  /* 0x0000001faa007812 */ /* 0x000fe200078ec0ff */
[----:B------:R-:W-:Y:S02]  /*0d50*/  UISETP.NE.AND UP4, UPT, UR17, URZ, UPT ;  /* 0x000000ff1100728c */ /* 0x000fe4000bf85270 */
[----:B-1----:R-:W-:-:S09]  /*0d60*/  UISETP.EQ.U32.AND UP5, UPT, UR4, 0x1, UPT ;  /* 0x000000010400788c */ /* 0x002fd2000bfa2070 */
[----:B------:R-:W-:Y:S05]  /*0d70*/  BRA.U !UP5, `(.L_x_15) ;  /* 0x000000010d087547 */ /* 0x000fea000b800000 */
[----:B--234-:R-:W-:Y:S01]  /*0d80*/  UCGABAR_ARV ;  /* 0x00000000000079c7 */ /* 0x01cfe20008000000 */
[----:B------:R-:W-:Y:S05]  /*0d90*/  BRA `(.L_x_16) ;  /* 0x0000000000047947 */ /* 0x000fea0003800000 */
.L_x_15:
[----:B--234-:R-:W-:Y:S01]  /*0da0*/  NOP ;  /* 0x0000000000007918 */ /* 0x01cfe20000000000 */
.L_x_16:
[----:B------:R-:W1:Y:S01]  /*0db0*/  S2UR UR7, SR_CTAID.X ;  /* 0x00000000000779c3 */ /* 0x000e620000002500 */
[----:B------:R-:W-:-:S05]  /*0dc0*/  CS2R.32 R160, SR_CgaSize ;  /* 0x0000000000a07805 */ /* 0x000fca0000008a00 */
[----:B------:R-:W-:-:S05]  /*0dd0*/  IMAD R160, R160, -0xa0, RZ ;  /* 0xffffff60a0a07824 */ /* 0x000fca00078e02ff */
[----:B------:R-:W-:-:S14]  /*0de0*/  R2UR UR5, R160 ;  /* 0x00000000a00572ca */ /* 0x000fdc00000e0000 */
[----:B------:R-:W2:Y:S01]  /*0df0*/  LDCU UR5, c[0x0][UR5+0x2b0] ;  /* 0x00005600050577ac */ /* 0x000ea20008000800 */
[----:B------:R-:W-:-:S05]  /*0e00*/  CS2R.32 R160, SR_CgaSize ;  /* 0x0000000000a07805 */ /* 0x000fca0000008a00 */
[----:B------:R-:W-:-:S05]  /*0e10*/  IMAD R160, R160, -0xa0, RZ ;  /* 0xffffff60a0a07824 */ /* 0x000fca00078e02ff */
[----:B------:R-:W-:-:S14]  /*0e20*/  R2UR UR4, R160 ;  /* 0x00000000a00472ca */ /* 0x000fdc00000e0000 */
[----:B------:R-:W3:Y:S01]  /*0e30*/  LDCU UR4, c[0x0][UR4+0x2b4] ;  /* 0x00005680040477ac */ /* 0x000ee20008000800 */
[----:B------:R-:W4:Y:S01]  /*0e40*/  S2UR UR8, SR_CTAID.Y ;  /* 0x00000000000879c3 */ /* 0x000f220000002600 */
[----:B------:R-:W-:-:S05]  /*0e50*/  CS2R.32 R160, SR_CgaSize ;  /* 0x0000000000a07805 */ /* 0x000fca0000008a00 */
[----:B------:R-:W-:-:S05]  /*0e60*/  IMAD R160, R160, -0xa0, RZ ;  /* 0xffffff60a0a07824 */ /* 0x000fca00078e02ff */
[----:B------:R-:W-:-:S14]  /*0e70*/  R2UR UR9, R160 ;  /* 0x00000000a00972ca */ /* 0x000fdc00000e0000 */
[----:B------:R-:W3:Y:S01]  /*0e80*/  LDCU UR9, c[0x0][UR9+0x2a0] ;  /* 0x00005400090977ac */ /* 0x000ee20008000800 */
[----:B------:R-:W3:Y:S01]  /*0e90*/  LDCU UR21, c[0x0][0xb24] ;  /* 0x00016480ff1577ac */ /* 0x000ee20008000800 */
[----:B------:R-:W1:Y:S01]  /*0ea0*/  S2UR UR36, SR_CTAID.Z ;  /* 0x00000000002479c3 */ /* 0x000e620000002700 */
[----:B------:R-:W-:-:S05]  /*0eb0*/  CS2R.32 R160, SR_CgaSize ;  /* 0x0000000000a07805 */ /* 0x000fca0000008a00 */
[----:B------:R-:W-:-:S05]  /*0ec0*/  IMAD R160, R160, -0xa0, RZ ;  /* 0xffffff60a0a07824 */ /* 0x000fca00078e02ff */
[----:B------:R-:W-:-:S14]  /*0ed0*/  R2UR UR63, R160 ;  /* 0x00000000a03f72ca */ /* 0x000fdc00000e0000 */
[----:B------:R-:W3:Y:S01]  /*0ee0*/  LDCU UR63, c[0x0][UR63+0x2a4] ;  /* 0x000054803f3f77ac */ /* 0x000ee20008000800 */
[----:B------:R-:W3:Y:S01]  /*0ef0*/  LDCU UR42, c[0x0][0xb24] ;  /* 0x00016480ff2a77ac */ /* 0x000ee20008000800 */
[----:B-1----:R-:W-:Y:S01]  /*0f00*/  I2FP.F32.U32 R3, UR7 ;  /* 0x0000000700037c45 */ /* 0x002fe20008201000 */
[----:B------:R-:W1:Y:S04]  /*0f10*/  LDCU UR28, c[0x0][0xb30] ;  /* 0x00016600ff1c77ac */ /* 0x000e680008000800 */
[----:B--2---:R-:W-:Y:S01]  /*0f20*/  FMUL R3, R3, UR5 ;  /* 0x0000000503037c20 */ /* 0x004fe20008400000 */
[----:B------:R-:W-:Y:S01]  /*0f30*/  USHF.L.U32 UR26, UR45, 0xb, URZ ;  /* 0x0000000b2d1a7899 */ /* 0x000fe200080006ff */
[----:B----4-:R-:W-:Y:S01]  /*0f40*/  I2FP.F32.U32 R2, UR8 ;  /* 0x0000000800027c45 */ /* 0x010fe20008201000 */
[----:B---3--:R-:W-:-:S03]  /*0f50*/  UISETP.GE.AND UP2, UPT, UR21, 0x1, UPT ;  /* 0x000000011500788c */ /* 0x008fc6000bf46270 */
[----:B------:R-:W2:Y:S01]  /*0f60*/  F2I.U32.TRUNC.NTZ R3, R3 ;  /* 0x0000000300037305 */ /* 0x000ea2000020f000 */
[----:B------:R-:W-:Y:S01]  /*0f70*/  UMOV UR16, UR7 ;  /* 0x0000000700107c82 */ /* 0x000fe20008000000 */
[----:B------:R-:W-:Y:S01]  /*0f80*/  FMUL R2, R2, UR4 ;  /* 0x0000000402027c20 */ /* 0x000fe20008400000 */
[----:B------:R-:W-:-:S05]  /*0f90*/  UMOV UR20, UR8 ;  /* 0x0000000800147c82 */ /* 0x000fca0008000000 */
[----:B------:R-:W3:Y:S01]  /*0fa0*/  F2I.U32.TRUNC.NTZ R2, R2 ;  /* 0x0000000200027305 */ /* 0x000ee2000020f000 */
[----:B--2---:R-:W-:Y:S02]  /*0fb0*/  R2UR UR4, R3 ;  /* 0x00000000030472ca */ /* 0x004fe400000e0000 */
[----:B---3--:R-:W-:Y:S02]  /*0fc0*/  R2UR UR6, R2 ;  /* 0x00000000020672ca */ /* 0x008fe400000e0000 */
[----:B------:R-:W-:-:S09]  /*0fd0*/  PRMT R2, RZ, 0x7610, R2 ;  /* 0x00007610ff027816 */ /* 0x000fd20000000002 */
[----:B------:R-:W-:-:S04]  /*0fe0*/  UIADD3 UR5, UPT, UPT, -UR4, URZ, URZ ;  /* 0x000000ff04057290 */ /* 0x000fc8000fffe1ff */
[----:B------:R-:W-:Y:S02]  /*0ff0*/  UIMAD UR5, UR9, UR5, UR7 ;  /* 0x00000005090572a4 */ /* 0x000fe4000f8e0207 */
[----:B------:R-:W-:-:S04]  /*1000*/  UIADD3 UR4, UPT, UPT, -UR6, URZ, URZ ;  /* 0x000000ff06047290 */ /* 0x000fc8000fffe1ff */
[----:B------:R-:W-:Y:S01]  /*1010*/  IMAD.U32 R160, RZ, RZ, UR5 ;  /* 0x00000005ffa07e24 */ /* 0x000fe2000f8e00ff */
[----:B------:R-:W-:Y:S01]  /*1020*/  UIMAD UR63, UR63, UR4, UR8 ;  /* 0x000000043f3f72a4 */ /* 0x000fe2000f8e0208 */
[----:B-1----:R-:W-:Y:S11]  /*1030*/  BRA.U UP4, `(.L_x_17) ;  /* 0x0000000104287547 */ /* 0x002ff6000b800000 */
[----:B------:R-:W-:Y:S01]  /*1040*/  R2UR UR4, R160 ;  /* 0x00000000a00472ca */ /* 0x000fe200000e0000 */
[----:B------:R-:W-:Y:S02]  /*1050*/  UISETP.NE.AND UP0, UPT, UR63, URZ, UPT ;  /* 0x000000ff3f00728c */ /* 0x000fe4000bf05270 */
[----:B------:R-:W-:-:S10]  /*1060*/  UISETP.NE.AND UP1, UPT, UR63, 0x1, UPT ;  /* 0x000000013f00788c */ /* 0x000fd4000bf25270 */
[----:B------:R-:W-:-:S04]  /*1070*/  UISETP.EQ.OR UP0, UPT, UR4, URZ, !UP0 ;  /* 0x000000ff0400728c */ /* 0x000fc8000c702670 */
[----:B------:R-:W-:Y:S02]  /*1080*/  USEL UR5, URZ, 0x1, !UP0 ;  /* 0x00000001ff057887 */ /* 0x000fe4000c000000 */
[----:B------:R-:W-:Y:S02]  /*1090*/  UISETP.NE.AND UP0, UPT, UR4, URZ, UPT ;  /* 0x000000ff0400728c */ /* 0x000fe4000bf05270 */
[----:B------:R-:W-:-:S04]  /*10a0*/  USEL UR4, URZ, 0x2, UP1 ;  /* 0x00000002ff047887 */ /* 0x000fc80008800000 */
[----:B------:R-:W-:-:S04]  /*10b0*/  USEL UR4, UR4, 0x2, UP0 ;  /* 0x0000000204047887 */ /* 0x000fc80008000000 */
[----:B------:R-:W-:-:S06]  /*10c0*/  UIADD3 UR4, UPT, UPT, UR5, UR4, URZ ;  /* 0x0000000405047290 */ /* 0x000fcc000fffe0ff */
[----:B------:R-:W-:Y:S02]  /*10d0*/  MOV R2, UR4 ;  /* 0x0000000400027c02 */ /* 0x000fe40008000f00 */
.L_x_17:
[----:B------:R-:W-:Y:S05]  /*10e0*/  BRA.U !UP2, `(.L_x_18) ;  /* 0x000000010ad47547 */ /* 0x000fea000b800000 */
[----:B------:R-:W1:Y:S01]  /*10f0*/  LDCU.128 UR12, c[0x0][0xb10] ;  /* 0x00016200ff0c77ac */ /* 0x000e620008000c00 */
[----:B------:R-:W2:Y:S01]  /*1100*/  LDCU UR6, c[0x0][0x370] ;  /* 0x00006e00ff0677ac */ /* 0x000ea20008000800 */
[----:B------:R-:W3:Y:S01]  /*1110*/  LDCU UR5, c[0x0][0x374] ;  /* 0x00006e80ff0577ac */ /* 0x000ee20008000800 */
[----:B------:R-:W4:Y:S01]  /*1120*/  LDCU UR27, c[0x0][0xb0c] ;  /* 0x00016180ff1b77ac */ /* 0x000f220008000800 */
[----:B------:R-:W4:Y:S01]  /*1130*/  LDCU UR4, c[0x0][0xb20] ;  /* 0x00016400ff0477ac */ /* 0x000f220008000800 */
[----:B------:R-:W4:Y:S01]  /*1140*/  LDCU.64 UR8, c[0x0][0xb28] ;  /* 0x00016500ff0877ac */ /* 0x000f220008000a00 */
[----:B-1----:R-:W-:Y:S02]  /*1150*/  UISETP.NE.AND UP0, UPT, UR14, 0x1, UPT ;  /* 0x000000010e00788c */ /* 0x002fe4000bf05270 */
[----:B---3--:R-:W-:Y:S02]  /*1160*/  UIMAD.WIDE.U32 UR10, UR5, UR15, URZ ;  /* 0x0000000f050a72a5 */ /* 0x008fe4000f8e00ff */
[----:B--2---:R-:W-:-:S02]  /*1170*/  UIMAD.WIDE.U32 UR22, UR6, UR12, URZ ;  /* 0x0000000c061672a5 */ /* 0x004fc4000f8e00ff */
[----:B----4-:R-:W-:Y:S02]  /*1180*/  UISETP.NE.AND UP1, UPT, UR27, 0x1, UPT ;  /* 0x000000011b00788c */ /* 0x010fe4000bf25270 */
[----:B------:R-:W-:Y:S01]  /*1190*/  UISETP.NE.AND UP2, UPT, UR21, 0x1, UPT ;  /* 0x000000011500788c */ /* 0x000fe2000bf45270 */
[----:B------:R-:W-:Y:S02]  /*11a0*/  UMOV UR10, UR11 ;  /* 0x0000000b000a7c82 */ /* 0x000fe40008000000 */
[----:B------:R-:W-:Y:S01]  /*11b0*/  UMOV UR22, UR23 ;  /* 0x0000001700167c82 */ /* 0x000fe20008000000 */
[----:B------:R-:W-:Y:S02]  /*11c0*/  @UP0 USHF.R.U32.HI UR5, URZ, UR4, UR10 ;  /* 0x00000004ff050299 */ /* 0x000fe4000801160a */
[----:B------:R-:W-:Y:S02]  /*11d0*/  UIMAD.WIDE.U32 UR24, UR20, UR15, URZ ;  /* 0x0000000f141872a5 */ /* 0x000fe4000f8e00ff */
[----:B------:R-:W-:-:S02]  /*11e0*/  UIMAD.WIDE.U32 UR10, UR5, UR8, URZ ;  /* 0x00000008050a72a5 */ /* 0x000fc4000f8e00ff */
[----:B------:R-:W-:Y:S02]  /*11f0*/  @UP1 USHF.R.U32.HI UR6, URZ, UR13, UR22 ;  /* 0x0000000dff061299 */ /* 0x000fe40008011616 */
[----:B------:R-:W-:Y:S02]  /*1200*/  UIMAD.WIDE.U32 UR18, UR16, UR12, URZ ;  /* 0x0000000c101272a5 */ /* 0x000fe4000f8e00ff */
[----:B------:R-:W-:Y:S01]  /*1210*/  UIMAD.WIDE.U32 UR22, UR6, UR8, URZ ;  /* 0x00000008061672a5 */ /* 0x000fe2000f8e00ff */
[----:B------:R-:W-:Y:S01]  /*1220*/  UMOV UR24, UR25 ;  /* 0x0000001900187c82 */ /* 0x000fe20008000000 */
[----:B------:R-:W-:Y:S01]  /*1230*/  UMOV UR10, UR11 ;  /* 0x0000000b000a7c82 */ /* 0x000fe20008000000 */
[----:B------:R-:W-:Y:S02]  /*1240*/  USHF.R.U32.HI UR24, URZ, UR4, UR24 ;  /* 0x00000004ff187299 */ /* 0x000fe40008011618 */
[----:B------:R-:W-:Y:S02]  /*1250*/  @UP2 USHF.R.U32.HI UR5, URZ, UR9, UR10 ;  /* 0x00000009ff052299 */ /* 0x000fe4000801160a */
[----:B------:R-:W-:Y:S01]  /*1260*/  UMOV UR7, UR23 ;  /* 0x0000001700077c82 */ /* 0x000fe20008000000 */
[----:B------:R-:W-:Y:S01]  /*1270*/  UMOV UR18, UR19 ;  /* 0x0000001300127c82 */ /* 0x000fe20008000000 */
[----:B------:R-:W-:-:S02]  /*1280*/  @UP2 USHF.R.U32.HI UR6, URZ, UR9, UR7 ;  /* 0x00000009ff062299 */ /* 0x000fc40008011607 */
[----:B------:R-:W-:Y:S02]  /*1290*/  USHF.R.U32.HI UR13, URZ, UR13, UR18 ;  /* 0x0000000dff0d7299 */ /* 0x000fe40008011612 */
[----:B------:R-:W-:Y:S02]  /*12a0*/  USEL UR4, UR20, UR24, !UP0 ;  /* 0x0000001814047287 */ /* 0x000fe4000c000000 */
[----:B------:R-:W-:Y:S02]  /*12b0*/  UIMAD UR7, UR5, UR21, URZ ;  /* 0x00000015050772a4 */ /* 0x000fe4000f8e02ff */
[----:B------:R-:W-:Y:S02]  /*12c0*/  USEL UR5, UR16, UR13, !UP1 ;  /* 0x0000000d10057287 */ /* 0x000fe4000c800000 */
[----:B------:R-:W-:Y:S02]  /*12d0*/  UIMAD UR12, UR6, UR21, URZ ;  /* 0x00000015060c72a4 */ /* 0x000fe4000f8e02ff */
[----:B------:R-:W-:-:S02]  /*12e0*/  UISETP.GE.AND UP0, UPT, UR4, UR7, UPT ;  /* 0x000000070400728c */ /* 0x000fc4000bf06270 */
[----:B------:R-:W-:Y:S02]  /*12f0*/  UIMAD.WIDE.U32 UR10, UR4, UR8, URZ ;  /* 0x00000008040a72a5 */ /* 0x000fe4000f8e00ff */
[----:B------:R-:W-:Y:S02]  /*1300*/  UISETP.GE.OR UP0, UPT, UR5, UR12, UP0 ;  /* 0x0000000c0500728c */ /* 0x000fe40008706670 */
[----:B------:R-:W-:Y:S02]  /*1310*/  UIMAD.WIDE.U32 UR12, UR5, UR8, URZ ;  /* 0x00000008050c72a5 */ /* 0x000fe4000f8e00ff */
[----:B------:R-:W-:Y:S01]  /*1320*/  UIADD3 UR10, UPT, UPT, -UR4, URZ, URZ ;  /* 0x000000ff040a7290 */ /* 0x000fe2000fffe1ff */
[----:B------:R-:W-:Y:S01]  /*1330*/  UMOV UR8, UR11 ;  /* 0x0000000b00087c82 */ /* 0x000fe20008000000 */
[----:B------:R-:W-:Y:S02]  /*1340*/  UIADD3 UR11, UPT, UPT, -UR5, URZ, URZ ;  /* 0x000000ff050b7290 */ /* 0x000fe4000fffe1ff */
[----:B------:R-:W-:-:S03]  /*1350*/  USHF.R.U32.HI UR8, URZ, UR9, UR8 ;  /* 0x00000009ff087299 */ /* 0x000fc60008011608 */
[----:B------:R-:W-:Y:S01]  /*1360*/  @!UP0 UMOV UR7, UR13 ;  /* 0x0000000d00078c82 */ /* 0x000fe20008000000 */
[----:B------:R-:W-:Y:S02]  /*1370*/  UIMAD UR20, UR14, UR10, UR20 ;  /* 0x0000000a0e1472a4 */ /* 0x000fe4000f8e0214 */
[----:B------:R-:W-:Y:S02]  /*1380*/  USEL UR8, UR4, UR8, !UP2 ;  /* 0x0000000804087287 */ /* 0x000fe4000d000000 */
[----:B------:R-:W-:Y:S02]  /*1390*/  @!UP0 USHF.R.U32.HI UR7, URZ, UR9, UR7 ;  /* 0x00000009ff078299 */ /* 0x000fe40008011607 */
[----:B------:R-:W-:Y:S02]  /*13a0*/  UIADD3 UR9, UPT, UPT, -UR8, URZ, URZ ;  /* 0x000000ff08097290 */ /* 0x000fe4000fffe1ff */
[----:B------:R-:W-:Y:S02]  /*13b0*/  @!UP0 USEL UR7, UR5, UR7, !UP2 ;  /* 0x0000000705078287 */ /* 0x000fe4000d000000 */
[----:B------:R-:W-:-:S02]  /*13c0*/  UIMAD UR9, UR21, UR9, UR4 ;  /* 0x00000009150972a4 */ /* 0x000fc4000f8e0204 */
[----:B------:R-:W-:Y:S02]  /*13d0*/  @!UP0 UIADD3 UR8, UPT, UPT, UR8, -UR7, URZ ;  /* 0x8000000708088290 */ /* 0x000fe4000fffe0ff */
[----:B------:R-:W-:Y:S02]  /*13e0*/  @!UP0 UIMAD UR6, UR9, UR6, UR7 ;  /* 0x00000006090682a4 */ /* 0x000fe4000f8e0207 */
[----:B------:R-:W-:Y:S02]  /*13f0*/  @!UP0 UIMAD UR4, UR8, UR21, UR5 ;  /* 0x00000015080482a4 */ /* 0x000fe4000f8e0205 */
[----:B------:R-:W-:Y:S02]  /*1400*/  UIMAD UR16, UR27, UR11, UR16 ;  /* 0x0000000b1b1072a4 */ /* 0x000fe4000f8e0210 */
[----:B------:R-:W-:Y:S01]  /*1410*/  UIMAD UR20, UR4, UR14, UR20 ;  /* 0x0000000e041472a4 */ /* 0x000fe2000f8e0214 */
[----:B------:R-:W-:Y:S02]  /*1420*/  @!UP0 UMOV UR5, UR6 ;  /* 0x0000000600058c82 */ /* 0x000fe40008000000 */
[----:B------:R-:W-:-:S12]  /*1430*/  UIMAD UR16, UR5, UR27, UR16 ;  /* 0x0000001b051072a4 */ /* 0x000fd8000f8e0210 */
.L_x_18:
[----:B------:R-:W-:Y:S02]  /*1440*/  UISETP.NE.AND UP1, UPT, UR28, 0x1, UPT ;  /* 0x000000011c00788c */ /* 0x000fe4000bf25270 */
[----:B------:R-:W-:Y:S02]  /*1450*/  UISETP.NE.AND UP0, UPT, UR17, 0x2, UPT ;  /* 0x000000021100788c */ /* 0x000fe4000bf05270 */
[----:B------:R-:W-:-:S05]  /*1460*/  ULOP3.LUT UR21, UR26, 0x800, URZ, 0xc0, !UPT ;  /* 0x000008001a157892 */ /* 0x000fca000f8ec0ff */
[----:B------:R-:W-:Y:S07]  /*1470*/  BRA.U UP1, `(.L_x_19) ;  /* 0x0000000101447547 */ /* 0x000fee000b800000 */
[----:B------:R-:W1:Y:S01]  /*1480*/  LDCU.128 UR8, c[0x0][0xb10] ;  /* 0x00016200ff0877ac */ /* 0x000e620008000c00 */
[----:B------:R-:W2:Y:S01]  /*1490*/  LDCU UR12, c[0x0][0xb0c] ;  /* 0x00016180ff0c77ac */ /* 0x000ea20008000800 */
[----:B------:R-:W3:Y:S01]  /*14a0*/  LDCU UR13, c[0x0][0xb20] ;  /* 0x00016400ff0d77ac */ /* 0x000ee20008000800 */
[----:B-1----:R-:W-:Y:S02]  /*14b0*/  UIMAD.WIDE.U32 UR6, UR16, UR8, URZ ;  /* 0x00000008100672a5 */ /* 0x002fe4000f8e00ff */
[----:B------:R-:W-:Y:S02]  /*14c0*/  UIMAD.WIDE.U32 UR4, UR20, UR11, URZ ;  /* 0x0000000b140472a5 */ /* 0x000fe4000f8e00ff */
[----:B--2---:R-:W-:Y:S02]  /*14d0*/  UISETP.NE.AND UP2, UPT, UR12, 0x1, UPT ;  /* 0x000000010c00788c */ /* 0x004fe4000bf45270 */
[----:B------:R-:W-:Y:S01]  /*14e0*/  UISETP.NE.AND UP1, UPT, UR10, 0x1, UPT ;  /* 0x000000010a00788c */ /* 0x000fe2000bf25270 */
[----:B------:R-:W-:-:S02]  /*14f0*/  UMOV UR6, UR7 ;  /* 0x0000000700067c82 */ /* 0x000fc40008000000 */
[----:B------:R-:W-:Y:S01]  /*1500*/  UMOV UR4, UR5 ;  /* 0x0000000500047c82 */ /* 0x000fe20008000000 */
[----:B------:R-:W-:Y:S02]  /*1510*/  USHF.R.U32.HI UR6, URZ, UR9, UR6 ;  /* 0x00000009ff067299 */ /* 0x000fe40008011606 */
[----:B---3--:R-:W-:Y:S02]  /*1520*/  USHF.R.U32.HI UR4, URZ, UR13, UR4 ;  /* 0x0000000dff047299 */ /* 0x008fe40008011604 */
[----:B------:R-:W-:Y:S02]  /*1530*/  USEL UR5, UR16, UR6, !UP2 ;  /* 0x0000000610057287 */ /* 0x000fe4000d000000 */
[----:B------:R-:W-:-:S04]  /*1540*/  USEL UR4, UR20, UR4, !UP1 ;  /* 0x0000000414047287 */ /* 0x000fc8000c800000 */
[----:B------:R-:W-:Y:S02]  /*1550*/  UIADD3 UR6, UPT, UPT, UR5, -UR4, URZ ;  /* 0x8000000405067290 */ /* 0x000fe4000fffe0ff */
[----:B------:R-:W-:Y:S02]  /*1560*/  UIADD3 UR4, UPT, UPT, -UR5, UR4, URZ ;  /* 0x0000000405047290 */ /* 0x000fe4000fffe1ff */
[----:B------:R-:W-:Y:S02]  /*1570*/  UIMAD UR20, UR6, UR10, UR20 ;  /* 0x0000000a061472a4 */ /* 0x000fe4000f8e0214 */
[----:B------:R-:W-:-:S12]  /*1580*/  UIMAD UR16, UR4, UR12, UR16 ;  /* 0x0000000c041072a4 */ /* 0x000fd8000f8e0210 */
.L_x_19:
[----:B------:R-:W-:Y:S05]  /*1590*/  BRA.U !UP5, `(.L_x_20) ;  /* 0x000000010d0c7547 */ /* 0x000fea000b800000 */
[----:B------:R-:W-:Y:S01]  /*15a0*/  UCGABAR_WAIT ;  /* 0x0000000000007dc7 */ /* 0x000fe20008000000 */
[----:B------:R-:W-:Y:S01]  /*15b0*/  CCTL.IVALL ;  /* 0x00000000ff00798f */ /* 0x000fe20002000000 */
[----:B------:R-:W-:Y:S05]  /*15c0*/  BRA `(.L_x_21) ;  /* 0x0000000000047947 */ /* 0x000fea0003800000 */
.L_x_20:
[----:B------:R-:W-:Y:S06]  /*15d0*/  BAR.SYNC.DEFER_BLOCKING 0x0 ;  /* 0x0000000000007b1d */ /* 0x000fec0000010000 */
.L_x_21:
[----:B------:R-:W-:Y:S05]  /*15e0*/  BRA.U UP0, `(.L_x_22) ;  /* 0x00000011009c7547 */ /* 0x000fea000b800000 */
[----:B------:R-:W1:Y:S01]  /*15f0*/  LDCU UR6, c[0x0][0x38c] ;  /* 0x00007180ff0677ac */ /* 0x000e620008000800 */
[----:B------:R-:W-:Y:S01]  /*1600*/  PLOP3.LUT P1, PT, PT, PT, UP3, 0x80, 0x8 ;  /* 0x000000000008781c */ /* 0x000fe20003f2f038 */
[----:B------:R-:W-:Y:S01]  /*1610*/  IMAD.MOV.U32 R12, RZ, RZ, 0x1 ;  /* 0x00000001ff0c7424 */ /* 0x000fe200078e00ff */
[----:B------:R-:W-:Y:S01]  /*1620*/  ISETP.EQ.OR P2, PT, R0, RZ, P3 ;  /* 0x000000ff0000720c */ /* 0x000fe20001f42670 */
[----:B------:R-:W-:Y:S01]  /*1630*/  UISETP.NE.AND UP1, UPT, UR17, URZ, UPT ;  /* 0x000000ff1100728c */ /* 0x000fe2000bf25270 */
[----:B------:R-:W-:Y:S02]  /*1640*/  PLOP3.LUT P1, PT, P1, PT, PT, 0x8, 0x80 ;  /* 0x000000000080781c */ /* 0x000fe40000f2e170 */
[----:B------:R-:W-:Y:S01]  /*1650*/  CS2R R10, SRZ ;  /* 0x00000000000a7805 */ /* 0x000fe2000001ff00 */
[----:B------:R-:W-:Y:S01]  /*1660*/  IMAD.MOV.U32 R9, RZ, RZ, RZ ;  /* 0x000000ffff097224 */ /* 0x000fe200078e00ff */
[----:B------:R-:W2:Y:S01]  /*1670*/  LDCU UR39, c[0x0][0x370] ;  /* 0x00006e00ff2777ac */ /* 0x000ea20008000800 */
[----:B------:R-:W-:Y:S01]  /*1680*/  IMAD.MOV.U32 R8, RZ, RZ, 0x1 ;  /* 0x00000001ff087424 */ /* 0x000fe200078e00ff */
[----:B------:R-:W3:Y:S01]  /*1690*/  LDCU.64 UR28, c[0x0][0x348] ;  /* 0x00006900ff1c77ac */ /* 0x000ee20008000a00 */
[----:B------:R-:W-:-:S02]  /*16a0*/  USHF.R.U32.HI UR44, URZ, 0x5, UR21 ;  /* 0x00000005ff2c7899 */ /* 0x000fc40008011615 */
[----:B-1----:R-:W-:Y:S02]  /*16b0*/  UIADD3 UR5, UPT, UPT, UR6, 0x1f, URZ ;  /* 0x0000001f06057890 */ /* 0x002fe4000fffe0ff */
[----:B------:R-:W-:Y:S02]  /*16c0*/  UIADD3 UR46, UPT, UPT, UR6, 0x3e, URZ ;  /* 0x0000003e062e7890 */ /* 0x000fe4000fffe0ff */
[----:B------:R-:W-:Y:S01]  /*16d0*/  USHF.R.S32.HI UR4, URZ, 0x1f, UR5 ;  /* 0x0000001fff047899 */ /* 0x000fe20008011405 */
[----:B------:R-:W1:Y:S03]  /*16e0*/  LDCU UR38, c[0x0][0x374] ;  /* 0x00006e80ff2677ac */ /* 0x000e660008000800 */
[----:B------:R-:W-:Y:S02]  /*16f0*/  ULEA.HI UR4, UR4, UR5, URZ, 0x5 ;  /* 0x0000000504047291 */ /* 0x000fe4000f8f28ff */
[----:B------:R-:W-:-:S02]  /*1700*/  USEL UR25, UR37, 0x2, UP1 ;  /* 0x0000000225197887 */ /* 0x000fc40008800000 */
[----:B------:R-:W-:Y:S02]  /*1710*/  USHF.R.S32.HI UR41, URZ, 0x5, UR4 ;  /* 0x00000005ff297899 */ /* 0x000fe40008011404 */
[----:B------:R-:W-:Y:S02]  /*1720*/  UIADD3 UR4, UPT, UPT, UR6, -0x1, URZ ;  /* 0xffffffff06047890 */ /* 0x000fe4000fffe0ff */
[----:B------:R-:W-:Y:S02]  /*1730*/  UISETP.LT.U32.AND UP0, UPT, UR41, 0x3, UPT ;  /* 0x000000032900788c */ /* 0x000fe4000bf01070 */
[----:B------:R-:W-:Y:S02]  /*1740*/  UISETP.GE.U32.AND UP2, UPT, UR4, -0x3f, UPT ;  /* 0xffffffc10400788c */ /* 0x000fe4000bf46070 */
[----:B------:R-:W-:Y:S01]  /*1750*/  USEL UR40, UR41, 0x3, UP0 ;  /* 0x0000000329287887 */ /* 0x000fe20008000000 */
[----:B------:R-:W-:-:S03]  /*1760*/  UMOV UR5, URZ ;  /* 0x000000ff00057c82 */ /* 0x000fc60008000000 */
[----:B------:R-:W-:Y:S02]  /*1770*/  UIADD3 UR24, UPT, UPT, UR40, -0x1, URZ ;  /* 0xffffffff28187890 */ /* 0x000fe4000fffe0ff */
[----:B------:R-:W-:-:S03]  /*1780*/  UIADD3 UR43, UPT, UPT, UR41, -UR40, URZ ;  /* 0x80000028292b7290 */ /* 0x000fc6000fffe0ff */
[----:B------:R-:W-:-:S04]  /*1790*/  @UP2 UIADD3 UR24, UPT, UPT, UR40, URZ, URZ ;  /* 0x000000ff28182290 */ /* 0x000fc8000fffe0ff */
[----:B-123--:R-:W-:-:S12]  /*17a0*/  UIADD3 UR24, UPT, UPT, UR24, 0x1, URZ ;  /* 0x0000000118187890 */ /* 0x00efd8000fffe0ff */
.L_x_42:
[----:B------:R-:W-:Y:S01]  /*17b0*/  UISETP.NE.AND UP0, UPT, UR45, URZ, UPT ;  /* 0x000000ff2d00728c */ /* 0x000fe2000bf05270 */
[----:B-1----:R-:W1:Y:S08]  /*17c0*/  S2UR UR45, SR_CgaCtaId ;  /* 0x00000000002d79c3 */ /* 0x002e700000008800 */
[----:B------:R-:W-:Y:S05]  /*17d0*/  BRA.U UP0, `(.L_x_23) ;  /* 0x0000000100347547 */ /* 0x000fea000b800000 */
[----:B------:R-:W2:Y:S01]  /*17e0*/  S2R R0, SR_CgaCtaId ;  /* 0x0000000000007919 */ /* 0x000ea20000008800 */
[----:B------:R-:W-:Y:S02]  /*17f0*/  MOV R3, 0x400 ;  /* 0x0000040000037802 */ /* 0x000fe40000000f00 */
[----:B------:R-:W-:Y:S02]  /*1800*/  SHF.L.U32 R2, R8, 0x1f, RZ ;  /* 0x0000001f08027819 */ /* 0x000fe400000006ff */
[----:B--2---:R-:W-:-:S05]  /*1810*/  LEA R0, R0, R3, 0x18 ;  /* 0x0000000300007211 */ /* 0x004fca00078ec0ff */
[----:B------:R-:W-:-:S04]  /*1820*/  IMAD R3, R9, 0x8, R0 ;  /* 0x0000000809037824 */ /* 0x000fc800078e0200 */
[----:B------:R-:W2:Y:S02]  /*1830*/  SYNCS.PHASECHK.TRANS64.TRYWAIT P0, [R3+URZ+0xd0], R2 ;  /* 0x0000d002030075a7 */ /* 0x000ea400080011ff */
[----:B--2---:R-:W-:Y:S05]  /*1840*/  @!P0 BRA `(.L_x_24) ;  /* 0x0000006c00988947 */ /* 0x004fea0003800000 */
.L_x_112:
[----:B------:R-:W-:Y:S01]  /*1850*/  VIADD R9, R9, 0x1 ;  /* 0x0000000109097836 */ /* 0x000fe20000000000 */
[----:B------:R2:W-:Y:S04]  /*1860*/  SYNCS.ARRIVE.TRANS64.A1T0 RZ, [R3+URZ+0xc0], RZ ;  /* 0x0000c0ff03ff79a7 */ /* 0x0005e800081000ff */
[----:B------:R-:W-:-:S04]  /*1870*/  ISETP.NE.AND P0, PT, R9, 0x2, PT ;  /* 0x000000020900780c */ /* 0x000fc80003f05270 */
[----:B------:R-:W-:Y:S02]  /*1880*/  SEL R9, R9, RZ, P0 ;  /* 0x000000ff09097207 */ /* 0x000fe40000000000 */
[----:B--2---:R-:W-:-:S04]  /*1890*/  SEL R3, RZ, 0x1, P0 ;  /* 0x00000001ff037807 */ /* 0x004fc80000000000 */
[----:B------:R-:W-:-:S07]  /*18a0*/  LOP3.LUT R8, R8, R3, RZ, 0x3c, !PT ;  /* 0x0000000308087212 */ /* 0x000fce00078e3cff */
.L_x_23:
[----:B------:R-:W-:Y:S01]  /*18b0*/  UMOV UR6, 0x400 ;  /* 0x0000040000067882 */ /* 0x000fe20000000000 */
[----:B------:R-:W-:Y:S01]  /*18c0*/  SHF.L.U32 R0, R12, 0x1f, RZ ;  /* 0x0000001f0c007819 */ /* 0x000fe200000006ff */
[----:B-1----:R-:W-:Y:S02]  /*18d0*/  ULEA UR6, UR45, UR6, 0x18 ;  /* 0x000000062d067291 */ /* 0x002fe4000f8ec0ff */
[----:B------:R-:W-:Y:S02]  /*18e0*/  UISETP.GE.U32.AND UP0, UPT, UR46, 0x3f, UPT ;  /* 0x0000003f2e00788c */ /* 0x000fe4000bf06070 */
[----:B------:R-:W-:Y:S02]  /*18f0*/  ULEA UR4, UR5, UR6, 0x3 ;  /* 0x0000000605047291 */ /* 0x000fe4000f8e18ff */
[----:B------:R-:W-:Y:S02]  /*1900*/  USHF.L.U32 UR11, UR20, 0x7, URZ ;  /* 0x00000007140b7899 */ /* 0x000fe400080006ff */
[----:B------:R-:W-:Y:S01]  /*1910*/  ULEA UR35, UR16, UR44, 0x7 ;  /* 0x0000002c10237291 */ /* 0x000fe2000f8e38ff */
[----:B------:R-:W-:-:S04]  /*1920*/  UMOV UR13, URZ ;  /* 0x000000ff000d7c82 */ /* 0x000fc80008000000 */
[----:B------:R1:W2:Y:S01]  /*1930*/  SYNCS.PHASECHK.TRANS64.TRYWAIT P0, [UR4+0x18], R0 ;  /* 0x00001800ff0075a7 */ /* 0x0002a20008001104 */
[----:B------:R-:W-:Y:S06]  /*1940*/  BRA.U !UP0, `(.L_x_25) ;  /* 0x0000000108bc7547 */ /* 0x000fec000b800000 */
[----:B------:R-:W-:Y:S01]  /*1950*/  UMOV UR7, URZ ;  /* 0x000000ff00077c82 */ /* 0x000fe20008000000 */
[----:B------:R-:W-:-:S05]  /*1960*/  UMOV UR4, UR5 ;  /* 0x0000000500047c82 */ /* 0x000fca0008000000 */
.L_x_31:
[----:B------:R-:W-:Y:S01]  /*1970*/  ULEA UR33, UR4, UR6, 0x3 ;  /* 0x0000000604217291 */ /* 0x000fe2000f8e18ff */
[----:B--2---:R-:W-:Y:S01]  /*1980*/  @!P3 MOV R2, 0x2000 ;  /* 0x000020000002b802 */ /* 0x004fe20000000f00 */
[----:B--2-4-:R-:W-:Y:S10]  /*1990*/  @P0 BRA `(.L_x_26) ;  /* 0x00000000000c0947 */ /* 0x014ff40003800000 */
[----:B------:R-:W-:-:S04]  /*19a0*/  SHF.L.U32 R3, R12, 0x1f, RZ ;  /* 0x0000001f0c037819 */ /* 0x000fc800000006ff */
[----:B------:R-:W2:Y:S02]  /*19b0*/  SYNCS.PHASECHK.TRANS64.TRYWAIT P0, [UR33+0x18], R3 ;  /* 0x00001803ff0075a7 */ /* 0x000ea40008001121 */
[----:B--2---:R-:W-:Y:S05]  /*19c0*/  @!P0 BRA `(.L_x_27) ;  /* 0x0000006c004c8947 */ /* 0x004fea0003800000 */
.L_x_26:
[----:B------:R2:W-:Y:S01]  /*19d0*/  @!P3 SYNCS.ARRIVE.TRANS64 RZ, [UR33], R2 ;  /* 0x00000002ffffb9a7 */ /* 0x0005e20008000021 */
[----:B------:R-:W-:-:S04]  /*19e0*/  ULOP3.LUT UR5, UR25, 0x2, URZ, 0xfc, !UPT ;  /* 0x0000000219057892 */ /* 0x000fc8000f8efcff */
[----:B------:R-:W-:-:S09]  /*19f0*/  UISETP.NE.AND UP0, UPT, UR5, 0x2, UPT ;  /* 0x000000020500788c */ /* 0x000fd2000bf05270 */
[----:B------:R-:W-:Y:S05]  /*1a00*/  BRA.U UP0, `(.L_x_28) ;  /* 0x0000000100047547 */ /* 0x000fea000b800000 */
[----:B------:R-:W-:Y:S05]  /*1a10*/  BPT.TRAP 0x1 ;  /* 0x000000040000795c */ /* 0x000fea0000300000 */
.L_x_28:
[----:B------:R-:W-:Y:S04]  /*1a20*/  BSSY.RECONVERGENT B0, `(.L_x_29) ;  /* 0x0000003000007945 */ /* 0x000fe80003800200 */
[----:B------:R-:W-:Y:S05]  /*1a30*/  @P2 BRA `(.L_x_30) ;  /* 0x0000000000042947 */ /* 0x000fea0003800000 */
[----:B------:R-:W-:Y:S05]  /*1a40*/  BPT.TRAP 0x1 ;  /* 0x000000040000795c */ /* 0x000fea0000300000 */
.L_x_30:
[----:B------:R-:W-:Y:S05]  /*1a50*/  BSYNC.RECONVERGENT B0 ;  /* 0x0000000000007941 */ /* 0x000fea0003800200 */
.L_x_29:
[----:B------:R-:W-:Y:S02]  /*1a60*/  UIADD3 UR5, UPT, UPT, UR4, 0x1, URZ ;  /* 0x0000000104057890 */ /* 0x000fe4000fffe0ff */
[----:B------:R-:W-:Y:S02]  /*1a70*/  UIADD3 UR16, UP1, UPT, UR28, 0x80, URZ ;  /* 0x000000801c107890 */ /* 0x000fe4000ff3e0ff */
[----:B------:R-:W-:Y:S02]  /*1a80*/  UISETP.NE.AND UP0, UPT, UR5, 0x3, UPT ;  /* 0x000000030500788c */ /* 0x000fe4000bf05270 */
[----:B------:R-:W-:Y:S02]  /*1a90*/  USHF.L.U32 UR34, UR7, 0x5, URZ ;  /* 0x0000000507227899 */ /* 0x000fe400080006ff */
[----:B------:R-:W-:Y:S02]  /*1aa0*/  USEL UR9, URZ, 0x1, UP0 ;  /* 0x00000001ff097887 */ /* 0x000fe40008000000 */
[----:B------:R-:W-:-:S02]  /*1ab0*/  USEL UR5, UR5, URZ, UP0 ;  /* 0x000000ff05057287 */ /* 0x000fc40008000000 */
[----:B------:R-:W-:Y:S02]  /*1ac0*/  UIADD3 UR14, UP0, UPT, UR28, 0x180, URZ ;  /* 0x000001801c0e7890 */ /* 0x000fe4000ff1e0ff */
[----:B------:R-:W-:Y:S01]  /*1ad0*/  ULEA UR8, UR5, UR6, 0x3 ;  /* 0x0000000605087291 */ /* 0x000fe2000f8e18ff */
[----:B------:R-:W-:Y:S01]  /*1ae0*/  LOP3.LUT R12, R12, UR9, RZ, 0x3c, !PT ;  /* 0x000000090c0c7c12 */ /* 0x000fe2000f8e3cff */
[----:B------:R-:W-:Y:S02]  /*1af0*/  UIADD3.X UR17, UPT, UPT, URZ, UR29, URZ, UP1, !UPT ;  /* 0x0000001dff117290 */ /* 0x000fe40008ffe4ff */
[----:B------:R-:W-:Y:S01]  /*1b00*/  UIADD3.X UR15, UPT, UPT, URZ, UR29, URZ, UP0, !UPT ;  /* 0x0000001dff0f7290 */ /* 0x000fe200087fe4ff */
[----:B-1----:R-:W-:Y:S01]  /*1b10*/  SHF.L.U32 R0, R12, 0x1f, RZ ;  /* 0x0000001f0c007819 */ /* 0x002fe200000006ff */
[----:B------:R-:W-:Y:S01]  /*1b20*/  UMOV UR18, 0x0 ;  /* 0x0000000000127882 */ /* 0x000fe20000000000 */
[----:B------:R-:W-:Y:S01]  /*1b30*/  UMOV UR19, 0x10000000 ;  /* 0x1000000000137882 */ /* 0x000fe20000000000 */
[----:B------:R-:W-:Y:S01]  /*1b40*/  UMOV UR12, UR36 ;  /* 0x00000024000c7c82 */ /* 0x000fe20008000000 */
[----:B------:R3:W4:Y:S01]  /*1b50*/  SYNCS.PHASECHK.TRANS64.TRYWAIT P0, [UR8+0x18], R0 ;  /* 0x00001800ff0075a7 */ /* 0x0007220008001108 */
[----:B------:R-:W-:Y:S01]  /*1b60*/  USHF.L.U32 UR8, UR4, 0xc, URZ ;  /* 0x0000000c04087899 */ /* 0x000fe200080006ff */
[----:B------:R-:W-:-:S02]  /*1b70*/  UMOV UR9, UR33 ;  /* 0x0000002100097c82 */ /* 0x000fc40008000000 */
[----:B------:R-:W-:Y:S01]  /*1b80*/  UMOV UR4, 0x30000 ;  /* 0x0003000000047882 */ /* 0x000fe20000000000 */
[----:B------:R-:W-:Y:S02]  /*1b90*/  ULOP3.LUT UR32, UR8, UR21, URZ, 0xfc, !UPT ;  /* 0x0000001508207292 */ /* 0x000fe4000f8efcff */
[----:B------:R-:W-:Y:S02]  /*1ba0*/  UIADD3 UR8, UPT, UPT, UR6, 0xb400, UR8 ;  /* 0x0000b40006087890 */ /* 0x000fe4000fffe008 */
[----:B------:R-:W-:Y:S01]  /*1bb0*/  UIADD3 UR32, UPT, UPT, UR6, 0x8400, UR32 ;  /* 0x0000840006207890 */ /* 0x000fe2000fffe020 */
[----:B------:R-:W-:Y:S01]  /*1bc0*/  UMOV UR10, UR34 ;  /* 0x00000022000a7c82 */ /* 0x000fe20008000000 */
[----:B------:R-:W-:Y:S01]  /*1bd0*/  UIADD3 UR7, UPT, UPT, UR7, 0x1, URZ ;  /* 0x0000000107077890 */ /* 0x000fe2000fffe0ff */
[----:B------:R-:W-:-:S03]  /*1be0*/  UMOV UR13, UR24 ;  /* 0x00000018000d7c82 */ /* 0x000fc60008000000 */
[----:B------:R-:W-:-:S03]  /*1bf0*/  UISETP.NE.AND UP0, UPT, UR7, UR24, UPT ;  /* 0x000000180700728c */ /* 0x000fc6000bf05270 */
[----:B------:R1:W-:Y:S01]  /*1c00*/  UTMALDG.3D.MULTICAST [UR32], [UR16], UR4, desc[UR18] ;  /* 0x00001220100073b4 */ /* 0x0003e20008011804 */
[----:B------:R3:W-:Y:S01]  /*1c10*/  UTMALDG.3D [UR8], [UR14], desc[UR18] ;  /* 0x000012080e0075b4 */ /* 0x0007e20008011000 */
[----:B-1----:R-:W-:-:S04]  /*1c20*/  UMOV UR4, UR5 ;  /* 0x0000000500047c82 */ /* 0x002fc80008000000 */
[----:B---3--:R-:W-:Y:S05]  /*1c30*/  BRA.U UP0, `(.L_x_31) ;  /* 0xfffffffd004c7547 */ /* 0x008fea000b83ffff */
.L_x_25:
[----:B------:R-:W-:Y:S01]  /*1c40*/  ULEA UR4, UR5, UR6, 0x3 ;  /* 0x0000000605047291 */ /* 0x000fe2000f8e18ff */
[----:B-1----:R-:W-:Y:S01]  /*1c50*/  SHF.L.U32 R0, R12, 0x1f, RZ ;  /* 0x0000001f0c007819 */ /* 0x002fe200000006ff */
[----:B------:R-:W-:Y:S01]  /*1c60*/  @!P1 SYNCS.ARRIVE.TRANS64.A1T0 RZ, [UR6+0x58], RZ ;  /* 0x000058ffffff99a7 */ /* 0x000fe20008100006 */
[----:B------:R-:W-:-:S06]  /*1c70*/  UISETP.GT.AND UP0, UPT, UR41, UR40, UPT ;  /* 0x000000282900728c */ /* 0x000fcc000bf04270 */
[----:B--2-4-:R1:W2:Y:S03]  /*1c80*/  SYNCS.PHASECHK.TRANS64.TRYWAIT P0, [UR4+0x18], R0 ;  /* 0x00001800ff0075a7 */ /* 0x0142a60008001104 */
[----:B------:R-:W-:Y:S05]  /*1c90*/  BRA.U !UP0, `(.L_x_32) ;  /* 0x0000000108c07547 */ /* 0x000fea000b800000 */
[----:B------:R-:W-:Y:S01]  /*1ca0*/  UIADD3 UR26, UPT, UPT, UR43, UR13, URZ ;  /* 0x0000000d2b1a7290 */ /* 0x000fe2000fffe0ff */
[----:B------:R-:W-:-:S11]  /*1cb0*/  UMOV UR4, UR5 ;  /* 0x0000000500047c82 */ /* 0x000fd60008000000 */
.L_x_38:
[----:B------:R-:W-:Y:S01]  /*1cc0*/  ULEA UR17, UR4, UR6, 0x3 ;  /* 0x0000000604117291 */ /* 0x000fe2000f8e18ff */
[----:B--2---:R-:W-:Y:S01]  /*1cd0*/  @!P3 MOV R2, 0x2000 ;  /* 0x000020000002b802 */ /* 0x004fe20000000f00 */
[----:B--2-4-:R-:W-:Y:S10]  /*1ce0*/  @P0 BRA `(.L_x_33) ;  /* 0x00000000000c0947 */ /* 0x014ff40003800000 */
[----:B------:R-:W-:-:S04]  /*1cf0*/  SHF.L.U32 R3, R12, 0x1f, RZ ;  /* 0x0000001f0c037819 */ /* 0x000fc800000006ff */
[----:B------:R-:W2:Y:S02]  /*1d00*/  SYNCS.PHASECHK.TRANS64.TRYWAIT P0, [UR17+0x18], R3 ;  /* 0x00001803ff0075a7 */ /* 0x000ea40008001111 */
[----:B--2---:R-:W-:Y:S05]  /*1d10*/  @!P0 BRA `(.L_x_34) ;  /* 0x0000006800908947 */ /* 0x004fea0003800000 */
.L_x_33:
[----:B------:R2:W-:Y:S01]  /*1d20*/  @!P3 SYNCS.ARRIVE.TRANS64 RZ, [UR17], R2 ;  /* 0x00000002ffffb9a7 */ /* 0x0005e20008000011 */
[----:B------:R-:W-:-:S04]  /*1d30*/  ULOP3.LUT UR5, UR25, 0x2, URZ, 0xfc, !UPT ;  /* 0x0000000219057892 */ /* 0x000fc8000f8efcff */
[----:B------:R-:W-:-:S09]  /*1d40*/  UISETP.NE.AND UP0, UPT, UR5, 0x2, UPT ;  /* 0x000000020500788c */ /* 0x000fd2000bf05270 */
[----:B------:R-:W-:Y:S05]  /*1d50*/  BRA.U UP0, `(.L_x_35) ;  /* 0x0000000100047547 */ /* 0x000fea000b800000 */
[----:B------:R-:W-:Y:S05]  /*1d60*/  BPT.TRAP 0x1 ;  /* 0x000000040000795c */ /* 0x000fea0000300000 */
.L_x_35:
[----:B------:R-:W-:Y:S04]  /*1d70*/  BSSY.RECONVERGENT B0, `(.L_x_36) ;  /* 0x0000003000007945 */ /* 0x000fe80003800200 */
[----:B------:R-:W-:Y:S05]  /*1d80*/  @P2 BRA `(.L_x_37) ;  /* 0x0000000000042947 */ /* 0x000fea0003800000 */
[----:B------:R-:W-:Y:S05]  /*1d90*/  BPT.TRAP 0x1 ;  /* 0x000000040000795c */ /* 0x000fea0000300000 */
.L_x_37:
[----:B------:R-:W-:Y:S05]  /*1da0*/  BSYNC.RECONVERGENT B0 ;  /* 0x0000000000007941 */ /* 0x000fea0003800200 */
.L_x_36:
[----:B------:R-:W-:Y:S02]  /*1db0*/  UIADD3 UR5, UPT, UPT, UR4, 0x1, URZ ;  /* 0x0000000104057890 */ /* 0x000fe4000fffe0ff */
[----:B------:R-:W-:Y:S02]  /*1dc0*/  UIADD3 UR14, UP1, UPT, UR28, 0x80, URZ ;  /* 0x000000801c0e7890 */ /* 0x000fe4000ff3e0ff */
[----:B------:R-:W-:Y:S02]  /*1dd0*/  UISETP.NE.AND UP0, UPT, UR5, 0x3, UPT ;  /* 0x000000030500788c */ /* 0x000fe4000bf05270 */
[----:B------:R-:W-:Y:S02]  /*1de0*/  USHF.L.U32 UR18, UR13, 0x5, URZ ;  /* 0x000000050d127899 */ /* 0x000fe400080006ff */
[----:B------:R-:W-:Y:S02]  /*1df0*/  USEL UR8, URZ, 0x1, UP0 ;  /* 0x00000001ff087887 */ /* 0x000fe40008000000 */
[----:B------:R-:W-:-:S02]  /*1e00*/  USEL UR5, UR5, URZ, UP0 ;  /* 0x000000ff05057287 */ /* 0x000fc40008000000 */
[----:B------:R-:W-:Y:S02]  /*1e10*/  UIADD3 UR22, UP0, UPT, UR28, 0x180, URZ ;  /* 0x000001801c167890 */ /* 0x000fe4000ff1e0ff */
[----:B------:R-:W-:Y:S01]  /*1e20*/  LOP3.LUT R12, R12, UR8, RZ, 0x3c, !PT ;  /* 0x000000080c0c7c12 */ /* 0x000fe2000f8e3cff */
[----:B------:R-:W-:Y:S02]  /*1e30*/  USHF.L.U32 UR8, UR4, 0xc, URZ ;  /* 0x0000000c04087899 */ /* 0x000fe400080006ff */
[----:B------:R-:W-:Y:S01]  /*1e40*/  ULEA UR7, UR5, UR6, 0x3 ;  /* 0x0000000605077291 */ /* 0x000fe2000f8e18ff */
[----:B-1----:R-:W-:Y:S01]  /*1e50*/  SHF.L.U32 R0, R12, 0x1f, RZ ;  /* 0x0000001f0c007819 */ /* 0x002fe200000006ff */
[----:B------:R-:W-:Y:S02]  /*1e60*/  ULOP3.LUT UR16, UR8, UR21, URZ, 0xfc, !UPT ;  /* 0x0000001508107292 */ /* 0x000fe4000f8efcff */
[----:B------:R-:W-:Y:S02]  /*1e70*/  UIADD3.X UR15, UPT, UPT, URZ, UR29, URZ, UP1, !UPT ;  /* 0x0000001dff0f7290 */ /* 0x000fe40008ffe4ff */
[----:B------:R-:W-:-:S02]  /*1e80*/  UIADD3 UR16, UPT, UPT, UR6, 0x8400, UR16 ;  /* 0x0000840006107890 */ /* 0x000fc4000fffe010 */
[----:B------:R-:W-:Y:S01]  /*1e90*/  UIADD3 UR8, UPT, UPT, UR6, 0xb400, UR8 ;  /* 0x0000b40006087890 */ /* 0x000fe2000fffe008 */
[----:B------:R3:W4:Y:S01]  /*1ea0*/  SYNCS.PHASECHK.TRANS64.TRYWAIT P0, [UR7+0x18], R0 ;  /* 0x00001800ff0075a7 */ /* 0x0007220008001107 */
[----:B------:R-:W-:Y:S01]  /*1eb0*/  UIADD3.X UR23, UPT, UPT, URZ, UR29, URZ, UP0, !UPT ;  /* 0x0000001dff177290 */ /* 0x000fe200087fe4ff */
[----:B------:R-:W-:Y:S01]  /*1ec0*/  UMOV UR4, 0x30000 ;  /* 0x0003000000047882 */ /* 0x000fe20000000000 */
[----:B------:R-:W-:Y:S01]  /*1ed0*/  UMOV UR30, 0x0 ;  /* 0x00000000001e7882 */ /* 0x000fe20000000000 */
[----:B------:R-:W-:Y:S01]  /*1ee0*/  UMOV UR31, 0x10000000 ;  /* 0x10000000001f7882 */ /* 0x000fe20000000000 */
[----:B------:R-:W-:Y:S01]  /*1ef0*/  UMOV UR19, UR35 ;  /* 0x0000002300137c82 */ /* 0x000fe20008000000 */
[----:B------:R-:W-:Y:S01]  /*1f00*/  UMOV UR20, UR36 ;  /* 0x0000002400147c82 */ /* 0x000fe20008000000 */
[----:B------:R-:W-:Y:S01]  /*1f10*/  UMOV UR12, UR36 ;  /* 0x00000024000c7c82 */ /* 0x000fe20008000000 */
[----:B------:R-:W-:Y:S01]  /*1f20*/  UMOV UR9, UR17 ;  /* 0x0000001100097c82 */ /* 0x000fe20008000000 */
[----:B------:R-:W-:Y:S01]  /*1f30*/  UMOV UR10, UR18 ;  /* 0x00000012000a7c82 */ /* 0x000fe20008000000 */
[----:B------:R1:W-:Y:S01]  /*1f40*/  UTMALDG.3D.MULTICAST [UR16], [UR14], UR4, desc[UR30] ;  /* 0x00001e100e0073b4 */ /* 0x0003e20008011804 */
[----:B------:R-:W-:-:S04]  /*1f50*/  UIADD3 UR13, UPT, UPT, UR13, 0x1, URZ ;  /* 0x000000010d0d7890 */ /* 0x000fc8000fffe0ff */
[----:B------:R-:W-:Y:S01]  /*1f60*/  UISETP.NE.AND UP0, UPT, UR13, UR26, UPT ;  /* 0x0000001a0d00728c */ /* 0x000fe2000bf05270 */
[----:B------:R3:W-:Y:S01]  /*1f70*/  UTMALDG.3D [UR8], [UR22], desc[UR30] ;  /* 0x00001e08160075b4 */ /* 0x0007e20008011000 */
[----:B-1----:R-:W-:-:S07]  /*1f80*/  UMOV UR4, UR5 ;  /* 0x0000000500047c82 */ /* 0x002fce0008000000 */
[----:B---3--:R-:W-:Y:S05]  /*1f90*/  BRA.U UP0, `(.L_x_38) ;  /* 0xfffffffd00487547 */ /* 0x008fea000b83ffff */
.L_x_32:
[C---:B------:R-:W-:Y:S01]  /*1fa0*/  LEA R3, R11.reuse, UR6, 0x3 ;  /* 0x000000060b037c11 */ /* 0x040fe2000f8e18ff */
[----:B------:R-:W-:Y:S01]  /*1fb0*/  NOP ;  /* 0x0000000000007918 */ /* 0x000fe20000000000 */
[----:B-1----:R-:W-:Y:S02]  /*1fc0*/  SHF.L.U32 R0, R10, 0x1f, RZ ;  /* 0x0000001f0a007819 */ /* 0x002fe400000006ff */
[----:B------:R-:W-:Y:S02]  /*1fd0*/  LEA R5, R11, UR6, 0x4 ;  /* 0x000000060b057c11 */ /* 0x000fe4000f8e20ff */
[----:B--2-4-:R-:W1:Y:S02]  /*1fe0*/  SYNCS.PHASECHK.TRANS64.TRYWAIT P0, [R3+URZ+0x60], R0 ;  /* 0x00006000030075a7 */ /* 0x014e6400080011ff */
[----:B-1----:R-:W-:Y:S05]  /*1ff0*/  @!P0 BRA `(.L_x_39) ;  /* 0x0000006400f08947 */ /* 0x002fea0003800000 */
.L_x_115:
[----:B------:R-:W2:Y:S01]  /*2000*/  LDS.128 R4, [R5+0xf0] ;  /* 0x0000f00005047984 */ /* 0x000ea20000000c00 */
[----:B------:R-:W-:Y:S01]  /*2010*/  UISETP.GE.AND UP0, UPT, UR42, 0x1, UPT ;  /* 0x000000012a00788c */ /* 0x000fe2000bf06270 */
[----:B------:R-:W-:Y:S01]  /*2020*/  @!PT LDS RZ, [RZ] ;  /* 0x00000000fffff984 */ /* 0x000fe20000000800 */
[----:B------:R-:W-:Y:S01]  /*2030*/  @!PT LDS RZ, [RZ] ;  /* 0x00000000fffff984 */ /* 0x000fe20000000800 */
[----:B------:R-:W-:Y:S01]  /*2040*/  @!PT LDS RZ, [RZ] ;  /* 0x00000000fffff984 */ /* 0x000fe20000000800 */
[----:B------:R-:W-:Y:S01]  /*2050*/  @!PT LDS RZ, [RZ] ;  /* 0x00000000fffff984 */ /* 0x000fe20000000800 */
[----:B------:R3:W-:Y:S06]  /*2060*/  MEMBAR.ALL.CTA ;  /* 0x0000000000007992 */ /* 0x0007ec0000008000 */
[----:B---3--:R-:W3:Y:S01]  /*2070*/  FENCE.VIEW.ASYNC.S ;  /* 0x00000000000073c6 */ /* 0x008ee20000000000 */
[----:B--2---:R-:W-:-:S13]  /*2080*/  LOP3.LUT P0, RZ, R6, 0x1, RZ, 0xc0, !PT ;  /* 0x0000000106ff7812 */ /* 0x004fda000780c0ff */
[----:B---3--:R-:W-:Y:S01]  /*2090*/  VOTEU.ANY UP1, P0 ;  /* 0x0000000000ff7886 */ /* 0x008fe20000020100 */
[----:B------:R-:W-:-:S13]  /*20a0*/  PLOP3.LUT P0, PT, PT, PT, UP1, 0x80, 0x8 ;  /* 0x000000000008781c */ /* 0x000fda0003f0f018 */
[----:B-1----:R-:W-:Y:S02]  /*20b0*/  @P0 LOP3.LUT R0, R5, 0xffff, RZ, 0xc0, !PT ;  /* 0x0000ffff05000812 */ /* 0x002fe400078ec0ff */
[----:B------:R-:W-:Y:S02]  /*20c0*/  @P0 MOV R2, R4 ;  /* 0x0000000400020202 */ /* 0x000fe40000000f00 */
[----:B------:R-:W-:Y:S01]  /*20d0*/  @P0 R2UR UR7, R0 ;  /* 0x00000000000702ca */ /* 0x000fe200000e0000 */
[----:B------:R-:W-:Y:S01]  /*20e0*/  VIADD R0, R3, 0x70 ;  /* 0x0000007003007836 */ /* 0x000fe20000000000 */
[----:B------:R-:W-:Y:S02]  /*20f0*/  @P0 SHF.R.U32.HI R4, RZ, 0x10, R5 ;  /* 0x00000010ff040819 */ /* 0x000fe40000011605 */
[----:B------:R-:W-:Y:S02]  /*2100*/  @P0 R2UR UR8, R2 ;  /* 0x00000000020802ca */ /* 0x000fe400000e0000 */
[----:B------:R-:W-:-:S02]  /*2110*/  PRMT R0, RZ, 0x654, R0 ;  /* 0x00000654ff007816 */ /* 0x000fc40000000000 */
[----:B------:R-:W-:Y:S02]  /*2120*/  @P0 R2UR UR4, R4 ;  /* 0x00000000040402ca */ /* 0x000fe400000e0000 */
[----:B------:R1:W-:Y:S03]  /*2130*/  SYNCS.ARRIVE.TRANS64.RED.A1T0 RZ, [R0+URZ], RZ ;  /* 0x000000ff00ff79a7 */ /* 0x0003e600081004ff */
[----:B------:R-:W-:-:S04]  /*2140*/  @UP1 UMOV UR27, UR7 ;  /* 0x00000007001b1c82 */ /* 0x000fc80008000000 */
[----:B------:R-:W-:-:S04]  /*2150*/  @UP1 UMOV UR37, UR8 ;  /* 0x0000000800251c82 */ /* 0x000fc80008000000 */
[----:B------:R-:W-:Y:S01]  /*2160*/  @UP1 UMOV UR36, UR4 ;  /* 0x0000000400241c82 */ /* 0x000fe20008000000 */
[----:B------:R-:W-:Y:S05]  /*2170*/  BRA.U !UP0, `(.L_x_40) ;  /* 0x0000000108d47547 */ /* 0x000fea000b800000 */
[----:B------:R-:W2:Y:S01]  /*2180*/  LDCU.128 UR12, c[0x0][0xb10] ;  /* 0x00016200ff0c77ac */ /* 0x000ea20008000c00 */
[----:B------:R-:W3:Y:S01]  /*2190*/  LDCU UR26, c[0x0][0xb20] ;  /* 0x00016400ff1a77ac */ /* 0x000ee20008000800 */
[----:B------:R-:W4:Y:S01]  /*21a0*/  LDCU UR20, c[0x0][0xb0c] ;  /* 0x00016180ff1477ac */ /* 0x000f220008000800 */
[----:B------:R-:W1:Y:S01]  /*21b0*/  LDCU.64 UR10, c[0x0][0xb28] ;  /* 0x00016500ff0a77ac */ /* 0x000e620008000a00 */
[----:B------:R-:W-:Y:S02]  /*21c0*/  UISETP.NE.AND UP3, UPT, UR42, 0x1, UPT ;  /* 0x000000012a00788c */ /* 0x000fe4000bf65270 */
[----:B--2---:R-:W-:Y:S02]  /*21d0*/  UIMAD.WIDE.U32 UR16, UR38, UR15, URZ ;  /* 0x0000000f261072a5 */ /* 0x004fe4000f8e00ff */
[----:B------:R-:W-:Y:S02]  /*21e0*/  UIMAD.WIDE.U32 UR8, UR39, UR12, URZ ;  /* 0x0000000c270872a5 */ /* 0x000fe4000f8e00ff */
[----:B------:R-:W-:-:S02]  /*21f0*/  UISETP.NE.AND UP0, UPT, UR14, 0x1, UPT ;  /* 0x000000010e00788c */ /* 0x000fc4000bf05270 */
[----:B------:R-:W-:Y:S01]  /*2200*/  UIMAD.WIDE.U32 UR22, UR27, UR15, URZ ;  /* 0x0000000f1b1672a5 */ /* 0x000fe2000f8e00ff */
[----:B------:R-:W-:Y:S02]  /*2210*/  UMOV UR16, UR17 ;  /* 0x0000001100107c82 */ /* 0x000fe40008000000 */
[----:B------:R-:W-:Y:S01]  /*2220*/  UMOV UR8, UR9 ;  /* 0x0000000900087c82 */ /* 0x000fe20008000000 */
[----:B---3--:R-:W-:Y:S02]  /*2230*/  USHF.R.U32.HI UR16, URZ, UR26, UR16 ;  /* 0x0000001aff107299 */ /* 0x008fe40008011610 */
[----:B----4-:R-:W-:Y:S02]  /*2240*/  UISETP.NE.AND UP2, UPT, UR20, 0x1, UPT ;  /* 0x000000011400788c */ /* 0x010fe4000bf45270 */
[----:B------:R-:W-:Y:S02]  /*2250*/  USHF.R.U32.HI UR8, URZ, UR13, UR8 ;  /* 0x0000000dff087299 */ /* 0x000fe40008011608 */
[----:B------:R-:W-:-:S02]  /*2260*/  USEL UR7, UR38, UR16, !UP0 ;  /* 0x0000001026077287 */ /* 0x000fc4000c000000 */
[----:B------:R-:W-:Y:S02]  /*2270*/  USEL UR8, UR39, UR8, !UP2 ;  /* 0x0000000827087287 */ /* 0x000fe4000d000000 */
[----:B-1----:R-:W-:Y:S01]  /*2280*/  UIMAD.WIDE.U32 UR16, UR7, UR10, URZ ;  /* 0x0000000a071072a5 */ /* 0x002fe2000f8e00ff */
[----:B------:R-:W-:Y:S01]  /*2290*/  UMOV UR4, UR23 ;  /* 0x0000001700047c82 */ /* 0x000fe20008000000 */
[----:B------:R-:W-:Y:S02]  /*22a0*/  UIMAD.WIDE.U32 UR18, UR37, UR12, URZ ;  /* 0x0000000c251272a5 */ /* 0x000fe4000f8e00ff */
[----:B------:R-:W-:-:S03]  /*22b0*/  UIMAD.WIDE.U32 UR22, UR8, UR10, URZ ;  /* 0x0000000a081672a5 */ /* 0x000fc6000f8e00ff */
[----:B------:R-:W-:Y:S01]  /*22c0*/  UMOV UR16, UR17 ;  /* 0x0000001100107c82 */ /* 0x000fe20008000000 */
[----:B------:R-:W-:Y:S02]  /*22d0*/  USHF.R.U32.HI UR4, URZ, UR26, UR4 ;  /* 0x0000001aff047299 */ /* 0x000fe40008011604 */
[----:B------:R-:W-:Y:S01]  /*22e0*/  @UP3 USHF.R.U32.HI UR7, URZ, UR11, UR16 ;  /* 0x0000000bff073299 */ /* 0x000fe20008011610 */
[----:B------:R-:W-:Y:S01]  /*22f0*/  UMOV UR18, UR19 ;  /* 0x0000001300127c82 */ /* 0x000fe20008000000 */
[----:B------:R-:W-:Y:S01]  /*2300*/  UMOV UR22, UR23 ;  /* 0x0000001700167c82 */ /* 0x000fe20008000000 */
[----:B------:R-:W-:Y:S02]  /*2310*/  USHF.R.U32.HI UR13, URZ, UR13, UR18 ;  /* 0x0000000dff0d7299 */ /* 0x000fe40008011612 */
[----:B------:R-:W-:Y:S02]  /*2320*/  USEL UR4, UR27, UR4, !UP0 ;  /* 0x000000041b047287 */ /* 0x000fe4000c000000 */
[----:B------:R-:W-:-:S02]  /*2330*/  @UP3 USHF.R.U32.HI UR8, URZ, UR11, UR22 ;  /* 0x0000000bff083299 */ /* 0x000fc40008011616 */
[----:B------:R-:W-:Y:S02]  /*2340*/  UIMAD UR9, UR42, UR7, URZ ;  /* 0x000000072a0972a4 */ /* 0x000fe4000f8e02ff */
[----:B------:R-:W-:Y:S02]  /*2350*/  USEL UR7, UR37, UR13, !UP2 ;  /* 0x0000000d25077287 */ /* 0x000fe4000d000000 */
[----:B------:R-:W-:Y:S02]  /*2360*/  UIMAD UR12, UR42, UR8, URZ ;  /* 0x000000082a0c72a4 */ /* 0x000fe4000f8e02ff */
[----:B------:R-:W-:Y:S02]  /*2370*/  UISETP.GE.AND UP0, UPT, UR4, UR9, UPT ;  /* 0x000000090400728c */ /* 0x000fe4000bf06270 */
[----:B------:R-:W-:Y:S02]  /*2380*/  UIMAD.WIDE.U32 UR16, UR4, UR10, URZ ;  /* 0x0000000a041072a5 */ /* 0x000fe4000f8e00ff */
[----:B------:R-:W-:-:S02]  /*2390*/  UISETP.GE.OR UP0, UPT, UR7, UR12, UP0 ;  /* 0x0000000c0700728c */ /* 0x000fc40008706670 */
        /* <DEDUP_REMOVED lines=19> */
.L_x_40:
[----:B------:R-:W2:Y:S02]  /*24d0*/  LDCU UR4, c[0x0][0xb30] ;  /* 0x00016600ff0477ac */ /* 0x000ea40008000800 */
[----:B--2---:R-:W-:-:S09]  /*24e0*/  UISETP.NE.AND UP0, UPT, UR4, 0x1, UPT ;  /* 0x000000010400788c */ /* 0x004fd2000bf05270 */
[----:B------:R-:W-:Y:S05]  /*24f0*/  BRA.U UP0, `(.L_x_41) ;  /* 0x0000000100447547 */ /* 0x000fea000b800000 */
[----:B------:R-:W2:Y:S01]  /*2500*/  LDCU.128 UR12, c[0x0][0xb10] ;  /* 0x00016200ff0c77ac */ /* 0x000ea20008000c00 */
[----:B------:R-:W3:Y:S01]  /*2510*/  LDCU UR16, c[0x0][0xb0c] ;  /* 0x00016180ff1077ac */ /* 0x000ee20008000800 */
[----:B------:R-:W4:Y:S01]  /*2520*/  LDCU UR17, c[0x0][0xb20] ;  /* 0x00016400ff1177ac */ /* 0x000f220008000800 */
[----:B--2---:R-:W-:Y:S02]  /*2530*/  UIMAD.WIDE.U32 UR10, UR37, UR12, URZ ;  /* 0x0000000c250a72a5 */ /* 0x004fe4000f8e00ff */
[----:B------:R-:W-:Y:S02]  /*2540*/  UIMAD.WIDE.U32 UR8, UR27, UR15, URZ ;  /* 0x0000000f1b0872a5 */ /* 0x000fe4000f8e00ff */
[----:B---3--:R-:W-:Y:S02]  /*2550*/  UISETP.NE.AND UP2, UPT, UR16, 0x1, UPT ;  /* 0x000000011000788c */ /* 0x008fe4000bf45270 */
[----:B------:R-:W-:Y:S01]  /*2560*/  UISETP.NE.AND UP0, UPT, UR14, 0x1, UPT ;  /* 0x000000010e00788c */ /* 0x000fe2000bf05270 */
[----:B------:R-:W-:-:S02]  /*2570*/  UMOV UR7, UR11 ;  /* 0x0000000b00077c82 */ /* 0x000fc40008000000 */
[----:B------:R-:W-:Y:S01]  /*2580*/  UMOV UR4, UR9 ;  /* 0x0000000900047c82 */ /* 0x000fe20008000000 */
[----:B------:R-:W-:Y:S02]  /*2590*/  USHF.R.U32.HI UR7, URZ, UR13, UR7 ;  /* 0x0000000dff077299 */ /* 0x000fe40008011607 */
[----:B----4-:R-:W-:Y:S02]  /*25a0*/  USHF.R.U32.HI UR4, URZ, UR17, UR4 ;  /* 0x00000011ff047299 */ /* 0x010fe40008011604 */
[----:B------:R-:W-:Y:S02]  /*25b0*/  USEL UR7, UR37, UR7, !UP2 ;  /* 0x0000000725077287 */ /* 0x000fe4000d000000 */
[----:B------:R-:W-:-:S04]  /*25c0*/  USEL UR4, UR27, UR4, !UP0 ;  /* 0x000000041b047287 */ /* 0x000fc8000c000000 */
[----:B------:R-:W-:Y:S02]  /*25d0*/  UIADD3 UR8, UPT, UPT, UR7, -UR4, URZ ;  /* 0x8000000407087290 */ /* 0x000fe4000fffe0ff */
[----:B------:R-:W-:Y:S02]  /*25e0*/  UIADD3 UR4, UPT, UPT, -UR7, UR4, URZ ;  /* 0x0000000407047290 */ /* 0x000fe4000fffe1ff */
[----:B------:R-:W-:Y:S02]  /*25f0*/  UIMAD UR27, UR8, UR14, UR27 ;  /* 0x0000000e081b72a4 */ /* 0x000fe4000f8e021b */
[----:B------:R-:W-:-:S12]  /*2600*/  UIMAD UR37, UR4, UR16, UR37 ;  /* 0x00000010042572a4 */ /* 0x000fd8000f8e0225 */
.L_x_41:
[----:B------:R-:W-:Y:S01]  /*2610*/  VIADD R11, R11, 0x1 ;  /* 0x000000010b0b7836 */ /* 0x000fe20000000000 */
[----:B------:R-:W-:Y:S01]  /*2620*/  R2UR UR4, R160 ;  /* 0x00000000a00472ca */ /* 0x000fe200000e0000 */
[----:B------:R-:W-:Y:S01]  /*2630*/  UIADD3 UR20, UPT, UPT, UR27, UR63, URZ ;  /* 0x0000003f1b147290 */ /* 0x000fe2000fffe0ff */
[----:B------:R-:W-:Y:S02]  /*2640*/  PLOP3.LUT P1, PT, PT, PT, PT, 0x80, 0x8 ;  /* 0x000000000008781c */ /* 0x000fe40003f2f070 */
[----:B------:R-:W-:-:S04]  /*2650*/  ISETP.NE.AND P0, PT, R11, 0x2, PT ;  /* 0x000000020b00780c */ /* 0x000fc80003f05270 */
[----:B------:R-:W-:Y:S02]  /*2660*/  SEL R3, RZ, 0x1, P0 ;  /* 0x00000001ff037807 */ /* 0x000fe40000000000 */
[----:B------:R-:W-:Y:S02]  /*2670*/  SEL R11, R11, RZ, P0 ;  /* 0x000000ff0b0b7207 */ /* 0x000fe40000000000 */
[----:B------:R-:W-:Y:S01]  /*2680*/  LOP3.LUT R10, R10, R3, RZ, 0x3c, !PT ;  /* 0x000000030a0a7212 */ /* 0x000fe200078e3cff */
[----:B------:R-:W-:Y:S01]  /*2690*/  UIADD3 UR16, UPT, UPT, UR37, UR4, URZ ;  /* 0x0000000425107290 */ /* 0x000fe2000fffe0ff */
[----:B------:R-:W-:Y:S11]  /*26a0*/  BRA.U UP1, `(.L_x_42) ;  /* 0xfffffff101407547 */ /* 0x000ff6000b83ffff */
[----:B------:R-:W-:Y:S01]  /*26b0*/  UIADD3 UR6, UPT, UPT, UR6, 0x18, URZ ;  /* 0x0000001806067890 */ /* 0x000fe2000fffe0ff */
[----:B------:R-:W-:-:S03]  /*26c0*/  SHF.L.U32 R3, R12, 0x1f, RZ ;  /* 0x0000001f0c037819 */ /* 0x000fc600000006ff */
[----:B------:R-:W-:-:S09]  /*26d0*/  ULEA UR4, UR5, UR6, 0x3 ;  /* 0x0000000605047291 */ /* 0x000fd2000f8e18ff */
[----:B------:R-:W2:Y:S02]  /*26e0*/  SYNCS.PHASECHK.TRANS64.TRYWAIT P0, [UR4], R3 ;  /* 0x00000003ff0075a7 */ /* 0x000ea40008001104 */
[----:B--2---:R-:W-:Y:S05]  /*26f0*/  @!P0 BRA `(.L_x_43) ;  /* 0x0000006000448947 */ /* 0x004fea0003800000 */
.L_x_117:
[----:B------:R-:W-:-:S04]  /*2700*/  UIADD3 UR4, UPT, UPT, UR5, 0x1, URZ ;  /* 0x0000000105047890 */ /* 0x000fc8000fffe0ff */
[----:B------:R-:W-:-:S04]  /*2710*/  UISETP.NE.AND UP0, UPT, UR4, 0x3, UPT ;  /* 0x000000030400788c */ /* 0x000fc8000bf05270 */
[----:B------:R-:W-:Y:S02]  /*2720*/  USEL UR7, URZ, 0x1, UP0 ;  /* 0x00000001ff077887 */ /* 0x000fe40008000000 */
[----:B------:R-:W-:-:S04]  /*2730*/  USEL UR4, UR4, URZ, UP0 ;  /* 0x000000ff04047287 */ /* 0x000fc80008000000 */
[----:B------:R-:W-:Y:S01]  /*2740*/  ULEA UR5, UR4, UR6, 0x3 ;  /* 0x0000000604057291 */ /* 0x000fe2000f8e18ff */
[----:B------:R-:W-:-:S04]  /*2750*/  LOP3.LUT R12, R12, UR7, RZ, 0x3c, !PT ;  /* 0x000000070c0c7c12 */ /* 0x000fc8000f8e3cff */
[----:B-1----:R-:W-:-:S04]  /*2760*/  SHF.L.U32 R3, R12, 0x1f, RZ ;  /* 0x0000001f0c037819 */ /* 0x002fc800000006ff */
[----:B------:R-:W1:Y:S02]  /*2770*/  SYNCS.PHASECHK.TRANS64.TRYWAIT P0, [UR5], R3 ;  /* 0x00000003ff0075a7 */ /* 0x000e640008001105 */
[----:B-1----:R-:W-:Y:S05]  /*2780*/  @!P0 BRA `(.L_x_44) ;  /* 0x0000006000388947 */ /* 0x002fea0003800000 */
.L_x_119:
[----:B------:R-:W-:-:S04]  /*2790*/  UIADD3 UR4, UPT, UPT, UR4, 0x1, URZ ;  /* 0x0000000104047890 */ /* 0x000fc8000fffe0ff */
[----:B------:R-:W-:-:S04]  /*27a0*/  UISETP.NE.AND UP0, UPT, UR4, 0x3, UPT ;  /* 0x000000030400788c */ /* 0x000fc8000bf05270 */
[----:B------:R-:W-:Y:S02]  /*27b0*/  USEL UR5, URZ, 0x1, UP0 ;  /* 0x00000001ff057887 */ /* 0x000fe40008000000 */
[----:B------:R-:W-:-:S04]  /*27c0*/  USEL UR4, UR4, URZ, UP0 ;  /* 0x000000ff04047287 */ /* 0x000fc80008000000 */
[----:B------:R-:W-:Y:S01]  /*27d0*/  ULEA UR4, UR4, UR6, 0x3 ;  /* 0x0000000604047291 */ /* 0x000fe2000f8e18ff */
[----:B-1----:R-:W-:-:S04]  /*27e0*/  LOP3.LUT R3, R12, UR5, RZ, 0x3c, !PT ;  /* 0x000000050c037c12 */ /* 0x002fc8000f8e3cff */
[----:B------:R-:W-:Y:S01]  /*27f0*/  SHF.L.U32 R3, R3, 0x1f, RZ ;  /* 0x0000001f03037819 */ /* 0x000fe200000006ff */
[----:B------:R-:W-:-:S07]  /*2800*/  IMAD.U32 R0, RZ, RZ, UR4 ;  /* 0x00000004ff007e24 */ /* 0x000fce000f8e00ff */
.L_x_45:
[----:B-1----:R1:W2:Y:S02]  /*2810*/  SYNCS.PHASECHK.TRANS64.TRYWAIT P0, [R0+URZ], R3 ;  /* 0x00000003000075a7 */ /* 0x0022a400080011ff */
[----:B--2---:R-:W-:Y:S05]  /*2820*/  @!P0 NANOSLEEP.SYNCS 0x989680 ;  /* 0x009896800000895d */ /* 0x004fea0003900000 */
[----:B------:R-:W2:Y:S02]  /*2830*/  @!P0 SYNCS.PHASECHK.TRANS64 P0, [R0+URZ], R3 ;  /* 0x00000003000085a7 */ /* 0x000ea400080010ff */
[----:B--2---:R-:W-:Y:S05]  /*2840*/  @P0 EXIT ;  /* 0x000000000000094d */ /* 0x004fea0003800000 */
[----:B------:R-:W-:Y:S05]  /*2850*/  BRA `(.L_x_45) ;  /* 0xfffffffc00ec7947 */ /* 0x000fea000383ffff */
.L_x_22:
[----:B------:R-:W-:-:S04]  /*2860*/  UISETP.NE.AND UP0, UPT, UR45, URZ, UPT ;  /* 0x000000ff2d00728c */ /* 0x000fc8000bf05270 */
[----:B------:R-:W-:-:S09]  /*2870*/  UISETP.NE.OR UP0, UPT, UR17, 0x1, UP0 ;  /* 0x000000011100788c */ /* 0x000fd20008705670 */
[----:B------:R-:W-:Y:S05]  /*2880*/  BRA.U UP0, `(.L_x_46) ;  /* 0x0000000500487547 */ /* 0x000fea000b800000 */
[----:B------:R-:W-:Y:S01]  /*2890*/  ISETP.GE.U32.AND P2, PT, R0, 0x2, PT ;  /* 0x000000020000780c */ /* 0x000fe20003f46070 */
[----:B------:R-:W-:Y:S01]  /*28a0*/  IMAD.MOV.U32 R12, RZ, RZ, 0x1 ;  /* 0x00000001ff0c7424 */ /* 0x000fe200078e00ff */
[----:B------:R-:W-:Y:S02]  /*28b0*/  CS2R R10, SRZ ;  /* 0x00000000000a7805 */ /* 0x000fe4000001ff00 */
[----:B------:R-:W-:Y:S01]  /*28c0*/  CS2R R8, SRZ ;  /* 0x0000000000087805 */ /* 0x000fe2000001ff00 */
[----:B------:R-:W-:Y:S01]  /*28d0*/  UMOV UR6, 0x400 ;  /* 0x0000040000067882 */ /* 0x000fe20000000000 */
[----:B------:R-:W-:Y:S01]  /*28e0*/  UMOV UR5, URZ ;  /* 0x000000ff00057c82 */ /* 0x000fe20008000000 */
[----:B------:R-:W-:-:S12]  /*28f0*/  ULEA UR6, UR45, UR6, 0x18 ;  /* 0x000000062d067291 */ /* 0x000fd8000f8ec0ff */
.L_x_50:
[----:B------:R-:W-:Y:S02]  /*2900*/  LEA R2, R8, UR6, 0x3 ;  /* 0x0000000608027c11 */ /* 0x000fe4000f8e18ff */
[----:B------:R-:W-:-:S03]  /*2910*/  SHF.L.U32 R5, R9, 0x1f, RZ ;  /* 0x0000001f09057819 */ /* 0x000fc600000006ff */
[----:B------:R-:W-:Y:S01]  /*2920*/  VIADD R4, R2, 0xd0 ;  /* 0x000000d002047836 */ /* 0x000fe20000000000 */
[----:B------:R-:W1:Y:S02]  /*2930*/  SYNCS.PHASECHK.TRANS64.TRYWAIT P0, [R2+URZ+0xc0], R5 ;  /* 0x0000c005020075a7 */ /* 0x000e6400080011ff */
[----:B-1----:R-:W-:Y:S05]  /*2940*/  @!P0 BRA `(.L_x_47) ;  /* 0x0000005c00e08947 */ /* 0x002fea0003800000 */
.L_x_120:
[----:B------:R-:W-:Y:S01]  /*2950*/  ULEA UR4, UR5, UR6, 0x3 ;  /* 0x0000000605047291 */ /* 0x000fe2000f8e18ff */
[----:B------:R-:W-:Y:S02]  /*2960*/  PRMT R4, RZ, 0x654, R4 ;  /* 0x00000654ff047816 */ /* 0x000fe40000000004 */
[----:B-1----:R-:W-:Y:S01]  /*2970*/  SHF.L.U32 R5, R12, 0x1f, RZ ;  /* 0x0000001f0c057819 */ /* 0x002fe200000006ff */
[----:B------:R-:W-:Y:S01]  /*2980*/  UIADD3 UR7, UPT, UPT, UR4, 0x60, URZ ;  /* 0x0000006004077890 */ /* 0x000fe2000fffe0ff */
[----:B------:R1:W-:Y:S05]  /*2990*/  SYNCS.ARRIVE.TRANS64.RED.A1T0 RZ, [R4+URZ], RZ ;  /* 0x000000ff04ff79a7 */ /* 0x0003ea00081004ff */
[----:B------:R-:W-:Y:S01]  /*29a0*/  IMAD.U32 R7, RZ, RZ, UR7 ;  /* 0x00000007ff077e24 */ /* 0x000fe2000f8e00ff */
[----:B------:R-:W2:Y:S04]  /*29b0*/  SYNCS.PHASECHK.TRANS64.TRYWAIT P0, [UR4+0x70], R5 ;  /* 0x00007005ff0075a7 */ /* 0x000ea80008001104 */
[----:B------:R-:W-:Y:S01]  /*29c0*/  PRMT R6, R0, 0x654, R7 ;  /* 0x0000065400067816 */ /* 0x000fe20000000007 */
[----:B-1----:R-:W-:Y:S01]  /*29d0*/  @!P2 IMAD.MOV.U32 R4, RZ, RZ, 0x10 ;  /* 0x00000010ff04a424 */ /* 0x002fe200078e00ff */
[----:B--2---:R-:W-:Y:S06]  /*29e0*/  @!P0 BRA `(.L_x_48) ;  /* 0x0000005c00cc8947 */ /* 0x004fec0003800000 */
.L_x_122:
[----:B------:R-:W-:Y:S01]  /*29f0*/  ULEA UR8, UR5, UR6, 0x4 ;  /* 0x0000000605087291 */ /* 0x000fe2000f8e20ff */
[----:B------:R-:W-:Y:S01]  /*2a00*/  SEL R3, R6, R3, !P2 ;  /* 0x0000000306037207 */ /* 0x000fe20005000000 */
[----:B------:R-:W-:Y:S01]  /*2a10*/  UIADD3 UR9, UPT, UPT, UR4, 0x60, URZ ;  /* 0x0000006004097890 */ /* 0x000fe2000fffe0ff */
[----:B-1----:R-:W-:Y:S01]  /*2a20*/  LEA R2, R11, UR6, 0x3 ;  /* 0x000000060b027c11 */ /* 0x002fe2000f8e18ff */
[----:B------:R-:W-:Y:S01]  /*2a30*/  UIADD3 UR8, UPT, UPT, UR8, 0xf0, URZ ;  /* 0x000000f008087890 */ /* 0x000fe2000fffe0ff */
[----:B------:R-:W-:Y:S01]  /*2a40*/  SHF.L.U32 R5, R10, 0x1f, RZ ;  /* 0x0000001f0a057819 */ /* 0x000fe200000006ff */
[----:B------:R1:W-:Y:S01]  /*2a50*/  @!P2 SYNCS.ARRIVE.TRANS64.RED RZ, [R3+URZ], R4 ;  /* 0x0000000403ffa9a7 */ /* 0x0003e200080004ff */
[----:B------:R-:W-:Y:S01]  /*2a60*/  UIADD3 UR4, UPT, UPT, UR5, 0x1, URZ ;  /* 0x0000000105047890 */ /* 0x000fe2000fffe0ff */
[----:B------:R-:W-:-:S03]  /*2a70*/  VIADD R8, R8, 0x1 ;  /* 0x0000000108087836 */ /* 0x000fc60000000000 */
[----:B------:R-:W-:Y:S02]  /*2a80*/  UISETP.NE.AND UP0, UPT, UR4, 0x2, UPT ;  /* 0x000000020400788c */ /* 0x000fe4000bf05270 */
[----:B------:R-:W-:Y:S06]  /*2a90*/  UGETNEXTWORKID.BROADCAST [UR8], [UR9] ;  /* 0x00000000080073ca */ /* 0x000fec0008000100 */
[----:B------:R-:W-:Y:S01]  /*2aa0*/  USEL UR7, URZ, 0x1, UP0 ;  /* 0x00000001ff077887 */ /* 0x000fe20008000000 */
[----:B------:R-:W-:Y:S01]  /*2ab0*/  ISETP.NE.AND P0, PT, R8, 0x2, PT ;  /* 0x000000020800780c */ /* 0x000fe20003f05270 */
[----:B------:R-:W-:Y:S01]  /*2ac0*/  USEL UR5, UR4, URZ, UP0 ;  /* 0x000000ff04057287 */ /* 0x000fe20008000000 */
[----:B------:R-:W2:Y:S03]  /*2ad0*/  SYNCS.PHASECHK.TRANS64.TRYWAIT P1, [R2+URZ+0x60], R5 ;  /* 0x00006005020075a7 */ /* 0x000ea600080211ff */
[----:B------:R-:W-:Y:S01]  /*2ae0*/  LOP3.LUT R12, R12, UR7, RZ, 0x3c, !PT ;  /* 0x000000070c0c7c12 */ /* 0x000fe2000f8e3cff */
[----:B-12---:R-:W-:Y:S07]  /*2af0*/  @!P1 BRA `(.L_x_49) ;  /* 0x0000005c00a09947 */ /* 0x006fee0003800000 */
.L_x_123:
[C---:B------:R-:W-:Y:S01]  /*2b00*/  LEA R4, R11.reuse, UR6, 0x4 ;  /* 0x000000060b047c11 */ /* 0x040fe2000f8e20ff */
[----:B-1----:R-:W-:Y:S01]  /*2b10*/  VIADD R2, R2, 0x70 ;  /* 0x0000007002027836 */ /* 0x002fe20000000000 */
[----:B------:R-:W-:Y:S01]  /*2b20*/  SEL R8, R8, RZ, P0 ;  /* 0x000000ff08087207 */ /* 0x000fe20000000000 */
[----:B------:R-:W-:-:S03]  /*2b30*/  VIADD R11, R11, 0x1 ;  /* 0x000000010b0b7836 */ /* 0x000fc60000000000 */
[----:B------:R-:W1:Y:S01]  /*2b40*/  LDS.128 R4, [R4+0xf0] ;  /* 0x0000f00004047984 */ /* 0x000e620000000c00 */
[----:B------:R-:W-:Y:S02]  /*2b50*/  PRMT R2, RZ, 0x654, R2 ;  /* 0x00000654ff027816 */ /* 0x000fe40000000002 */
[C---:B------:R-:W-:Y:S01]  /*2b60*/  ISETP.NE.AND P1, PT, R11.reuse, 0x2, PT ;  /* 0x000000020b00780c */ /* 0x040fe20003f25270 */
[----:B------:R-:W-:Y:S01]  /*2b70*/  @!PT LDS RZ, [RZ] ;  /* 0x00000000fffff984 */ /* 0x000fe20000000800 */
[----:B------:R-:W-:Y:S01]  /*2b80*/  @!PT LDS RZ, [RZ] ;  /* 0x00000000fffff984 */ /* 0x000fe20000000800 */
[----:B------:R-:W-:Y:S01]  /*2b90*/  @!PT LDS RZ, [RZ] ;  /* 0x00000000fffff984 */ /* 0x000fe20000000800 */
[----:B------:R-:W-:Y:S01]  /*2ba0*/  @!PT LDS RZ, [RZ] ;  /* 0x00000000fffff984 */ /* 0x000fe20000000800 */
[----:B------:R2:W-:Y:S06]  /*2bb0*/  MEMBAR.ALL.CTA ;  /* 0x0000000000007992 */ /* 0x0005ec0000008000 */
[----:B--2---:R-:W2:Y:S01]  /*2bc0*/  FENCE.VIEW.ASYNC.S ;  /* 0x00000000000073c6 */ /* 0x004ea20000000000 */
[----:B------:R-:W-:Y:S01]  /*2bd0*/  SEL R11, R11, RZ, P1 ;  /* 0x000000ff0b0b7207 */ /* 0x000fe20000800000 */
[----:B--2---:R2:W-:Y:S01]  /*2be0*/  SYNCS.ARRIVE.TRANS64.RED.A1T0 RZ, [R2+URZ], RZ ;  /* 0x000000ff02ff79a7 */ /* 0x0045e200081004ff */
[----:B-1----:R-:W-:-:S02]  /*2bf0*/  LOP3.LUT P3, RZ, R6, 0x1, RZ, 0xc0, !PT ;  /* 0x0000000106ff7812 */ /* 0x002fc4000786c0ff */
[----:B------:R-:W-:-:S04]  /*2c00*/  SEL R5, RZ, 0x1, P1 ;  /* 0x00000001ff057807 */ /* 0x000fc80000800000 */
[----:B------:R-:W-:Y:S02]  /*2c10*/  LOP3.LUT R10, R10, R5, RZ, 0x3c, !PT ;  /* 0x000000050a0a7212 */ /* 0x000fe400078e3cff */
[----:B--2---:R-:W-:-:S04]  /*2c20*/  SEL R2, RZ, 0x1, P0 ;  /* 0x00000001ff027807 */ /* 0x004fc80000000000 */
[----:B------:R-:W-:Y:S01]  /*2c30*/  LOP3.LUT R9, R9, R2, RZ, 0x3c, !PT ;  /* 0x0000000209097212 */ /* 0x000fe200078e3cff */
[----:B------:R-:W-:Y:S06]  /*2c40*/  @P3 BRA `(.L_x_50) ;  /* 0xfffffffc002c3947 */ /* 0x000fec000383ffff */
[----:B------:R-:W-:Y:S01]  /*2c50*/  ULEA UR4, UR5, UR6, 0x3 ;  /* 0x0000000605047291 */ /* 0x000fe2000f8e18ff */
[----:B------:R-:W-:-:S08]  /*2c60*/  SHF.L.U32 R3, R12, 0x1f, RZ ;  /* 0x0000001f0c037819 */ /* 0x000fd000000006ff */
[----:B------:R-:W1:Y:S02]  /*2c70*/  SYNCS.PHASECHK.TRANS64 P0, [UR4+0x70], R3 ;  /* 0x00007003ff0075a7 */ /* 0x000e640008001004 */
[----:B-1----:R-:W-:Y:S05]  /*2c80*/  @P0 BRA `(.L_x_51) ;  /* 0x0000000000080947 */ /* 0x002fea0003800000 */
[----:B------:R-:W1:Y:S02]  /*2c90*/  SYNCS.PHASECHK.TRANS64.TRYWAIT P0, [UR4+0x70], R3 ;  /* 0x00007003ff0075a7 */ /* 0x000e640008001104 */
[----:B-1----:R-:W-:Y:S05]  /*2ca0*/  @!P0 BRA `(.L_x_52) ;  /* 0x0000005c00488947 */ /* 0x002fea0003800000 */
.L_x_51:
[----:B------:R-:W-:-:S04]  /*2cb0*/  UIADD3 UR7, UPT, UPT, UR5, 0x1, URZ ;  /* 0x0000000105077890 */ /* 0x000fc8000fffe0ff */
[----:B------:R-:W-:-:S04]  /*2cc0*/  UISETP.NE.AND UP0, UPT, UR7, 0x2, UPT ;  /* 0x000000020700788c */ /* 0x000fc8000bf05270 */
[----:B------:R-:W-:Y:S02]  /*2cd0*/  USEL UR8, URZ, 0x1, UP0 ;  /* 0x00000001ff087887 */ /* 0x000fe40008000000 */
[----:B------:R-:W-:-:S04]  /*2ce0*/  USEL UR7, UR7, URZ, UP0 ;  /* 0x000000ff07077287 */ /* 0x000fc80008000000 */
[----:B------:R-:W-:Y:S01]  /*2cf0*/  ULEA UR7, UR7, UR6, 0x3 ;  /* 0x0000000607077291 */ /* 0x000fe2000f8e18ff */
[----:B-1----:R-:W-:-:S04]  /*2d00*/  LOP3.LUT R3, R12, UR8, RZ, 0x3c, !PT ;  /* 0x000000080c037c12 */ /* 0x002fc8000f8e3cff */
[----:B------:R-:W-:-:S04]  /*2d10*/  SHF.L.U32 R0, R3, 0x1f, RZ ;  /* 0x0000001f03007819 */ /* 0x000fc800000006ff */
[----:B------:R-:W1:Y:S02]  /*2d20*/  SYNCS.PHASECHK.TRANS64 P0, [UR7+0x70], R0 ;  /* 0x00007000ff0075a7 */ /* 0x000e640008001007 */
[----:B-1----:R-:W-:Y:S05]  /*2d30*/  @P0 EXIT ;  /* 0x000000000000094d */ /* 0x002fea0003800000 */
[----:B------:R-:W-:Y:S02]  /*2d40*/  SHF.L.U32 R3, R3, 0x1f, RZ ;  /* 0x0000001f03037819 */ /* 0x000fe400000006ff */
[----:B------:R-:W-:-:S07]  /*2d50*/  MOV R0, UR7 ;  /* 0x0000000700007c02 */ /* 0x000fce0008000f00 */
.L_x_53:
[----:B-1----:R1:W2:Y:S02]  /*2d60*/  SYNCS.PHASECHK.TRANS64.TRYWAIT P0, [R0+URZ+0x70], R3 ;  /* 0x00007003000075a7 */ /* 0x0022a400080011ff */
[----:B--2---:R-:W-:Y:S05]  /*2d70*/  @!P0 NANOSLEEP.SYNCS 0x989680 ;  /* 0x009896800000895d */ /* 0x004fea0003900000 */
[----:B------:R-:W2:Y:S02]  /*2d80*/  @!P0 SYNCS.PHASECHK.TRANS64 P0, [R0+URZ+0x70], R3 ;  /* 0x00007003000085a7 */ /* 0x000ea400080010ff */
[----:B--2---:R-:W-:Y:S05]  /*2d90*/  @P0 EXIT ;  /* 0x000000000000094d */ /* 0x004fea0003800000 */
[----:B------:R-:W-:Y:S05]  /*2da0*/  BRA `(.L_x_53) ;  /* 0xfffffffc00ec7947 */ /* 0x000fea000383ffff */
.L_x_46:
[----:B------:R-:W-:Y:S05]  /*2db0*/  BRA.U UP4, `(.L_x_54) ;  /* 0x0000000d04687547 */ /* 0x000fea000b800000 */
[----:B------:R-:W-:Y:S01]  /*2dc0*/  UMOV UR4, 0x40 ;  /* 0x0000004000047882 */ /* 0x000fe20000000000 */
[----:B------:R-:W-:Y:S01]  /*2dd0*/  NOP ;  /* 0x0000000000007918 */ /* 0x000fe20000000000 */
[----:B------:R-:W-:Y:S01]  /*2de0*/  ULEA UR5, UR45, UR4, 0x18 ;  /* 0x000000042d057291 */ /* 0x000fe2000f8ec0ff */
[----:B------:R-:W-:Y:S02]  /*2df0*/  UMOV UR6, 0x400 ;  /* 0x0000040000067882 */ /* 0x000fe40000000000 */
[----:B------:R-:W-:-:S06]  /*2e00*/  ULEA UR6, UR45, UR6, 0x18 ;  /* 0x000000062d067291 */ /* 0x000fcc000f8ec0ff */
[----:B------:R-:W1:Y:S02]  /*2e10*/  LDS.U8 R0, [UR5+0x1c] ;  /* 0x00001c05ff007984 */ /* 0x000e640008000000 */
[----:B-1----:R-:W-:-:S13]  /*2e20*/  ISETP.NE.AND P0, PT, R0, RZ, PT ;  /* 0x000000ff0000720c */ /* 0x002fda0003f05270 */
[----:B------:R-:W-:Y:S05]  /*2e30*/  @P0 BRA `(.L_x_55) ;  /* 0x0000000000580947 */ /* 0x000fea0003800000 */
[----:B------:R-:W-:-:S13]  /*2e40*/  ELECT P0, URZ, PT ;  /* 0x0000000000ff782f */ /* 0x000fda0003800000 */
[----:B------:R-:W-:Y:S05]  /*2e50*/  @!P0 BRA `(.L_x_56) ;  /* 0x0000000000608947 */ /* 0x000fea0003800000 */
[----:B------:R-:W-:Y:S01]  /*2e60*/  UMOV UR4, 0x10 ;  /* 0x0000001000047882 */ /* 0x000fe20000000000 */
[----:B------:R-:W-:Y:S01]  /*2e70*/  HFMA2 R0, -RZ, RZ, 0, 5.9604644775390625e-08 ;  /* 0x00000001ff007431 */ /* 0x000fe200000001ff */
[----:B------:R-:W-:-:S03]  /*2e80*/  MOV R3, 0xffff ;  /* 0x0000ffff00037802 */ /* 0x000fc60000000f00 */
[----:B------:R-:W-:Y:S04]  /*2e90*/  DEPBAR.LE SB1, 0x36 ;  /* 0x00009d800000791a */ /* 0x000fe80000000000 */
[----:B------:R-:W1:Y:S02]  /*2ea0*/  UTCATOMSWS.FIND_AND_SET.ALIGN UP0, UR4, UR4 ;  /* 0x00000004000475e3 */ /* 0x000e640008000800 */
[----:B-1----:R-:W-:Y:S01]  /*2eb0*/  MOV R4, UR4 ;  /* 0x0000000400047c02 */ /* 0x002fe20008000f00 */
[----:B------:R-:W-:Y:S06]  /*2ec0*/  BRA.U UP0, `(.L_x_57) ;  /* 0x0000000100187547 */ /* 0x000fec000b800000 */
.L_x_58:
[----:B------:R-:W-:Y:S05]  /*2ed0*/  NANOSLEEP 0x64 ;  /* 0x000000640000795d */ /* 0x000fea0003800000 */
[----:B------:R-:W-:-:S05]  /*2ee0*/  UMOV UR4, 0x10 ;  /* 0x0000001000047882 */ /* 0x000fca0000000000 */
[----:B------:R-:W-:Y:S04]  /*2ef0*/  DEPBAR.LE SB1, 0x36 ;  /* 0x00009d800000791a */ /* 0x000fe80000000000 */
[----:B------:R-:W1:Y:S02]  /*2f00*/  UTCATOMSWS.FIND_AND_SET.ALIGN UP0, UR4, UR4 ;  /* 0x00000004000475e3 */ /* 0x000e640008000800 */
[----:B-1----:R-:W-:Y:S01]  /*2f10*/  MOV R4, UR4 ;  /* 0x0000000400047c02 */ /* 0x002fe20008000f00 */
[----:B------:R-:W-:Y:S05]  /*2f20*/  BRA.U !UP0, `(.L_x_58) ;  /* 0xfffffffd08e87547 */ /* 0x000fea000b83ffff */
.L_x_57:
[-C--:B------:R-:W-:Y:S02]  /*2f30*/  SHF.L.U32 R3, R3, R4.reuse, RZ ;  /* 0x0000000403037219 */ /* 0x080fe400000006ff */
[----:B------:R-:W-:Y:S01]  /*2f40*/  SHF.L.U32 R0, R0, R4, RZ ;  /* 0x0000000400007219 */ /* 0x000fe200000006ff */
[----:B------:R-:W-:Y:S02]  /*2f50*/  IMAD.SHL.U32 R4, R4, 0x20, RZ ;  /* 0x0000002004047824 */ /* 0x000fe400078e00ff */
[----:B------:R1:W-:Y:S04]  /*2f60*/  ATOMS.OR RZ, [UR5+0x14], R3 ;  /* 0x00001403ffff798c */ /* 0x0003e8000b000005 */
[----:B------:R1:W-:Y:S04]  /*2f70*/  ATOMS.OR RZ, [UR5+0x18], R0 ;  /* 0x00001800ffff798c */ /* 0x0003e8000b000005 */
[----:B------:R1:W-:Y:S01]  /*2f80*/  STS [UR6+0x110], R4 ;  /* 0x00011004ff007988 */ /* 0x0003e20008000806 */
[----:B------:R-:W-:Y:S05]  /*2f90*/  BRA `(.L_x_56) ;  /* 0x0000000000107947 */ /* 0x000fea0003800000 */
.L_x_55:
[----:B------:R-:W-:Y:S02]  /*2fa0*/  MOV R0, 0xffffffff ;  /* 0xffffffff00007802 */ /* 0x000fe40000000f00 */
[----:B------:R-:W-:-:S03]  /*2fb0*/  MOV R4, 0x2fe0 ;  /* 0x00002fe000047802 */ /* 0x000fc60000000f00 */
[----:B------:R1:W-:Y:S04]  /*2fc0*/  STS [UR6+0x110], R0 ;  /* 0x00011000ff007988 */ /* 0x0003e80008000806 */
[----:B-1---5:R-:W-:Y:S05]  /*2fd0*/  CALL.REL.NOINC `($__internal_1_$__cuda_sm10x_tcgen05_guardrail_trap_phase_invalid_during_alloc) ;  /* 0x0000006000087944 */ /* 0x022fea0003c00000 */
.L_x_56:
[----:B------:R-:W-:Y:S05]  /*2fe0*/  WARPSYNC.ALL ;  /* 0x0000000000007948 */ /* 0x000fea0003800000 */
[----:B------:R-:W2:Y:S01]  /*2ff0*/  S2UR UR4, SR_CgaCtaId ;  /* 0x00000000000479c3 */ /* 0x000ea20000008800 */
[----:B------:R-:W-:Y:S01]  /*3000*/  UMOV UR13, 0x400 ;  /* 0x00000400000d7882 */ /* 0x000fe20000000000 */
[----:B------:R-:W-:-:S06]  /*3010*/  NOP ;  /* 0x0000000000007918 */ /* 0x000fcc0000000000 */
[----:B------:R-:W-:Y:S06]  /*3020*/  BAR.ARV 0x6, 0xa0 ;  /* 0x0182800000007b1d */ /* 0x000fec0000002000 */
[----:B------:R-:W3:Y:S01]  /*3030*/  LDCU UR5, c[0x0][0x38c] ;  /* 0x00007180ff0577ac */ /* 0x000ee20008000800 */
[----:B------:R-:W-:Y:S01]  /*3040*/  LOP3.LUT R2, R2, 0xffff, RZ, 0xc0, !PT ;  /* 0x0000ffff02027812 */ /* 0x000fe200078ec0ff */
[----:B------:R-:W-:Y:S01]  /*3050*/  IMAD.MOV.U32 R11, RZ, RZ, 0x1 ;  /* 0x00000001ff0b7424 */ /* 0x000fe200078e00ff */
[----:B------:R-:W-:Y:S01]  /*3060*/  CS2R R8, SRZ ;  /* 0x0000000000087805 */ /* 0x000fe2000001ff00 */
[----:B------:R-:W4:Y:S01]  /*3070*/  LDCU UR8, c[0x0][0x38c] ;  /* 0x00007180ff0877ac */ /* 0x000f220008000800 */
[----:B------:R-:W-:Y:S01]  /*3080*/  R2UR UR15, R2 ;  /* 0x00000000020f72ca */ /* 0x000fe200000e0000 */
[----:B------:R-:W-:Y:S01]  /*3090*/  IMAD.MOV.U32 R10, RZ, RZ, RZ ;  /* 0x000000ffff0a7224 */ /* 0x000fe200078e00ff */
[----:B------:R-:W-:Y:S01]  /*30a0*/  UMOV UR19, URZ ;  /* 0x000000ff00137c82 */ /* 0x000fe20008000000 */
[----:B------:R-:W-:Y:S01]  /*30b0*/  UMOV UR10, URZ ;  /* 0x000000ff000a7c82 */ /* 0x000fe20008000000 */
[----:B--2---:R-:W-:Y:S01]  /*30c0*/  ULEA UR13, UR4, UR13, 0x18 ;  /* 0x0000000d040d7291 */ /* 0x004fe2000f8ec0ff */
[----:B------:R-:W-:Y:S01]  /*30d0*/  UMOV UR20, 0x0 ;  /* 0x0000000000147882 */ /* 0x000fe20000000000 */
[----:B------:R-:W-:-:S02]  /*30e0*/  UMOV UR21, 0x8200010 ;  /* 0x0820001000157882 */ /* 0x000fc40000000000 */
[----:B------:R-:W-:Y:S02]  /*30f0*/  UIADD3 UR6, UPT, UPT, UR13, 0x8400, URZ ;  /* 0x000084000d067890 */ /* 0x000fe4000fffe0ff */
[----:B------:R-:W-:Y:S02]  /*3100*/  UIADD3 UR7, UPT, UPT, UR13, 0xb400, URZ ;  /* 0x0000b4000d077890 */ /* 0x000fe4000fffe0ff */
[----:B---3--:R-:W-:Y:S01]  /*3110*/  UIADD3 UR5, UPT, UPT, UR5, 0x1f, URZ ;  /* 0x0000001f05057890 */ /* 0x008fe2000fffe0ff */
[----:B-1----:R-:W1:Y:S01]  /*3120*/  LDS R0, [UR13+0x110] ;  /* 0x0001100dff007984 */ /* 0x002e620008000800 */
[----:B------:R-:W-:Y:S02]  /*3130*/  USHF.R.U32.HI UR6, URZ, 0x4, UR6 ;  /* 0x00000004ff067899 */ /* 0x000fe40008011606 */
[----:B------:R-:W-:Y:S02]  /*3140*/  USHF.R.S32.HI UR4, URZ, 0x1f, UR5 ;  /* 0x0000001fff047899 */ /* 0x000fe40008011405 */
[----:B------:R-:W-:-:S02]  /*3150*/  ULOP3.LUT UR6, UR6, 0x3fff, URZ, 0xc0, !UPT ;  /* 0x00003fff06067892 */ /* 0x000fc4000f8ec0ff */
[----:B------:R-:W-:Y:S02]  /*3160*/  ULEA.HI UR4, UR4, UR5, URZ, 0x5 ;  /* 0x0000000504047291 */ /* 0x000fe4000f8f28ff */
[----:B------:R-:W-:Y:S02]  /*3170*/  USHF.R.U32.HI UR5, URZ, 0x4, UR7 ;  /* 0x00000004ff057899 */ /* 0x000fe40008011607 */
[----:B------:R-:W-:Y:S02]  /*3180*/  USHF.R.S32.HI UR22, URZ, 0x5, UR4 ;  /* 0x00000005ff167899 */ /* 0x000fe40008011404 */
[----:B------:R-:W-:Y:S02]  /*3190*/  ULOP3.LUT UR5, UR5, 0x3fff, URZ, 0xc0, !UPT ;  /* 0x00003fff05057892 */ /* 0x000fe4000f8ec0ff */
[----:B------:R-:W-:Y:S02]  /*31a0*/  UISETP.LT.AND UP0, UPT, UR22, 0x1, UPT ;  /* 0x000000011600788c */ /* 0x000fe4000bf01270 */
[----:B------:R-:W-:-:S02]  /*31b0*/  ULOP3.LUT UR16, UR6, 0x10000, URZ, 0xfc, !UPT ;  /* 0x0001000006107892 */ /* 0x000fc4000f8efcff */
[----:B------:R-:W-:Y:S02]  /*31c0*/  USEL UR23, UR22, 0x1, !UP0 ;  /* 0x0000000116177887 */ /* 0x000fe4000c000000 */
[----:B------:R-:W-:Y:S02]  /*31d0*/  ULOP3.LUT UR17, UR5, 0x10000, URZ, 0xfc, !UPT ;  /* 0x0001000005117892 */ /* 0x000fe4000f8efcff */
[----:B------:R-:W-:Y:S02]  /*31e0*/  UIADD3 UR23, UPT, UPT, -UR23, URZ, URZ ;  /* 0x000000ff17177290 */ /* 0x000fe4000fffe1ff */
[----:B----4-:R-:W-:Y:S01]  /*31f0*/  UISETP.GE.AND UP4, UPT, UR8, 0x1, UPT ;  /* 0x000000010800788c */ /* 0x010fe2000bf86270 */
[----:B-1----:R-:W-:-:S15]  /*3200*/  R2UR UR24, R0 ;  /* 0x00000000001872ca */ /* 0x002fde00000e0000 */
.L_x_65:
[----:B------:R-:W-:Y:S02]  /*3210*/  LEA R0, R10, UR13, 0x3 ;  /* 0x0000000d0a007c11 */ /* 0x000fe4000f8e18ff */
[----:B------:R-:W-:Y:S02]  /*3220*/  SHF.L.U32 R5, R9, 0x1f, RZ ;  /* 0x0000001f09057819 */ /* 0x000fe400000006ff */
[----:B------:R-:W-:Y:S01]  /*3230*/  PLOP3.LUT P0, PT, PT, PT, UP4, 0x80, 0x8 ;  /* 0x000000000008781c */ /* 0x000fe20003f0f048 */
[----:B------:R-:W-:Y:S01]  /*3240*/  VIADD R3, R0, 0x70 ;  /* 0x0000007000037836 */ /* 0x000fe20000000000 */
[----:B-1----:R-:W1:Y:S02]  /*3250*/  SYNCS.PHASECHK.TRANS64.TRYWAIT P1, [R0+URZ+0x60], R5 ;  /* 0x00006005000075a7 */ /* 0x002e6400080211ff */
[----:B-1-3--:R-:W-:Y:S09]  /*3260*/  @!P1 BRA `(.L_x_59) ;  /* 0x0000005400f09947 */ /* 0x00aff20003800000 */
.L_x_125:
[----:B------:R-:W-:Y:S01]  /*3270*/  LEA R4, R10, UR13, 0x4 ;  /* 0x0000000d0a047c11 */ /* 0x000fe2000f8e20ff */
[----:B------:R-:W-:Y:S01]  /*3280*/  @UP4 ULEA UR4, UR10, UR13, 0x3 ;  /* 0x0000000d0a044291 */ /* 0x000fe2000f8e18ff */
[----:B------:R-:W-:Y:S01]  /*3290*/  PLOP3.LUT P2, PT, PT, PT, PT, 0x80, 0x8 ;  /* 0x000000000008781c */ /* 0x000fe20003f4f070 */
[----:B------:R-:W-:Y:S01]  /*32a0*/  ULEA UR18, UR19, UR13, 0x3 ;  /* 0x0000000d13127291 */ /* 0x000fe2000f8e18ff */
[----:B------:R-:W-:Y:S02]  /*32b0*/  PRMT R3, RZ, 0x654, R3 ;  /* 0x00000654ff037816 */ /* 0x000fe40000000003 */
[----:B-1----:R-:W1:Y:S01]  /*32c0*/  LDS.128 R4, [R4+0xf0] ;  /* 0x0000f00004047984 */ /* 0x002e620000000c00 */
[----:B------:R-:W-:Y:S02]  /*32d0*/  @P0 SHF.L.U32 R2, R8, 0x1f, RZ ;  /* 0x0000001f08020819 */ /* 0x000fe400000006ff */
[----:B------:R-:W-:Y:S01]  /*32e0*/  SHF.L.U32 R0, R11, 0x1f, RZ ;  /* 0x0000001f0b007819 */ /* 0x000fe200000006ff */
[----:B------:R-:W-:Y:S01]  /*32f0*/  @!PT LDS RZ, [RZ] ;  /* 0x00000000fffff984 */ /* 0x000fe20000000800 */
[----:B------:R-:W-:Y:S01]  /*3300*/  @!PT LDS RZ, [RZ] ;  /* 0x00000000fffff984 */ /* 0x000fe20000000800 */
[----:B------:R-:W-:Y:S01]  /*3310*/  @!PT LDS RZ, [RZ] ;  /* 0x00000000fffff984 */ /* 0x000fe20000000800 */
[----:B------:R-:W-:Y:S01]  /*3320*/  @!PT LDS RZ, [RZ] ;  /* 0x00000000fffff984 */ /* 0x000fe20000000800 */
[----:B------:R2:W-:Y:S06]  /*3330*/  MEMBAR.ALL.CTA ;  /* 0x0000000000007992 */ /* 0x0005ec0000008000 */
[----:B--2---:R-:W2:Y:S02]  /*3340*/  FENCE.VIEW.ASYNC.S ;  /* 0x00000000000073c6 */ /* 0x004ea40000000000 */
[----:B--2---:R2:W-:Y:S01]  /*3350*/  SYNCS.ARRIVE.TRANS64.RED.A1T0 RZ, [R3+URZ], RZ ;  /* 0x000000ff03ff79a7 */ /* 0x0045e200081004ff */
[----:B------:R2:W3:Y:S01]  /*3360*/  @P0 SYNCS.PHASECHK.TRANS64.TRYWAIT P2, [UR4], R2 ;  /* 0x00000002ff0005a7 */ /* 0x0004e20008041104 */
[----:B-1----:R-:W-:Y:S01]  /*3370*/  LOP3.LUT P1, RZ, R6, 0x1, RZ, 0xc0, !PT ;  /* 0x0000000106ff7812 */ /* 0x002fe2000782c0ff */
[----:B------:R-:W1:Y:S02]  /*3380*/  SYNCS.PHASECHK.TRANS64.TRYWAIT P0, [UR18+0xa0], R0 ;  /* 0x0000a000ff0075a7 */ /* 0x000e640008001112 */
[----:B-123--:R-:W-:Y:S10]  /*3390*/  @!P0 BRA `(.L_x_60) ;  /* 0x0000005400b88947 */ /* 0x00eff40003800000 */
.L_x_127:
[----:B------:R-:W-:Y:S01]  /*33a0*/  IADD3 R10, PT, PT, R10, 0x1, RZ ;  /* 0x000000010a0a7810 */ /* 0x000fe20007ffe0ff */
[----:B------:R-:W-:Y:S06]  /*33b0*/  BRA.U !UP4, `(.L_x_61) ;  /* 0x000000010c887547 */ /* 0x000fec000b800000 */
[----:B------:R-:W-:Y:S02]  /*33c0*/  ULEA UR14, UR19, UR24, 0x7 ;  /* 0x00000018130e7291 */ /* 0x000fe4000f8e38ff */
[----:B------:R-:W-:Y:S01]  /*33d0*/  UPLOP3.LUT UP2, UPT, UPT, UPT, UPT, 0x40, 0x4 ;  /* 0x000000000004789c */ /* 0x000fe20003f4e870 */
[----:B------:R-:W-:Y:S01]  /*33e0*/  UMOV UR12, UR23 ;  /* 0x00000017000c7c82 */ /* 0x000fe20008000000 */
[----:B------:R-:W-:Y:S01]  /*33f0*/  UMOV UR11, UR22 ;  /* 0x00000016000b7c82 */ /* 0x000fe20008000000 */
[----:B------:R-:W-:-:S08]  /*3400*/  UMOV UR5, UR10 ;  /* 0x0000000a00057c82 */ /* 0x000fd00008000000 */
.L_x_64:
[----:B------:R-:W-:Y:S02]  /*3410*/  UIADD3 UR12, UPT, UPT, UR12, 0x1, URZ ;  /* 0x000000010c0c7890 */ /* 0x000fe4000fffe0ff */
[----:B--2---:R-:W-:Y:S02]  /*3420*/  ULEA UR6, UR5, UR13, 0x3 ;  /* 0x0000000d05067291 */ /* 0x004fe4000f8e18ff */
[----:B------:R-:W-:Y:S01]  /*3430*/  UISETP.NE.AND UP3, UPT, UR12, URZ, UPT ;  /* 0x000000ff0c00728c */ /* 0x000fe2000bf65270 */
[----:B---3--:R-:W-:Y:S10]  /*3440*/  @P2 BRA `(.L_x_62) ;  /* 0x00000000000c2947 */ /* 0x008ff40003800000 */
[----:B-1----:R-:W-:Y:S04]  /*3450*/  SHF.L.U32 R3, R8, 0x1f, RZ ;  /* 0x0000001f08037819 */ /* 0x002fe800000006ff */
[----:B------:R-:W1:Y:S02]  /*3460*/  SYNCS.PHASECHK.TRANS64.TRYWAIT P0, [UR6], R3 ;  /* 0x00000003ff0075a7 */ /* 0x000e640008001106 */
[----:B-1----:R-:W-:Y:S05]  /*3470*/  @!P0 BRA `(.L_x_63) ;  /* 0x0000005400988947 */ /* 0x002fea0003800000 */
.L_x_62:
[----:B------:R-:W-:Y:S01]  /*3480*/  UISETP.NE.AND UP0, UPT, UR11, 0x1, UPT ;  /* 0x000000010b00788c */ /* 0x000fe2000bf05270 */
[----:B------:R-:W-:Y:S01]  /*3490*/  PLOP3.LUT P2, PT, PT, PT, PT, 0x80, 0x8 ;  /* 0x000000000008781c */ /* 0x000fe20003f4f070 */
[----:B------:R-:W-:Y:S02]  /*34a0*/  UIADD3 UR4, UPT, UPT, UR5, 0x1, URZ ;  /* 0x0000000105047890 */ /* 0x000fe4000fffe0ff */
[----:B------:R-:W-:Y:S02]  /*34b0*/  ULEA UR8, UR5, UR17, 0x8 ;  /* 0x0000001105087291 */ /* 0x000fe4000f8e40ff */
[----:B------:R-:W-:Y:S01]  /*34c0*/  UISETP.NE.AND UP1, UPT, UR4, 0x3, UPT ;  /* 0x000000030400788c */ /* 0x000fe2000bf25270 */
[----:B------:R-:W-:Y:S01]  /*34d0*/  PLOP3.LUT P0, PT, PT, PT, UP0, 0x80, 0x8 ;  /* 0x000000000008781c */ /* 0x000fe20003f0f008 */
[----:B------:R-:W-:Y:S02]  /*34e0*/  UIADD3 UR11, UPT, UPT, UR11, -0x1, URZ ;  /* 0xffffffff0b0b7890 */ /* 0x000fe4000fffe0ff */
[----:B------:R-:W-:Y:S02]  /*34f0*/  USEL UR7, URZ, 0x1, UP1 ;  /* 0x00000001ff077887 */ /* 0x000fe40008800000 */
[----:B------:R-:W-:Y:S01]  /*3500*/  USEL UR10, UR4, URZ, UP1 ;  /* 0x000000ff040a7287 */ /* 0x000fe20008800000 */
[----:B------:R-:W-:Y:S03]  /*3510*/  UMOV UR9, 0xc0004010 ;  /* 0xc000401000097882 */ /* 0x000fe60000000000 */
[----:B------:R-:W-:Y:S01]  /*3520*/  @UP0 ULEA UR4, UR10, UR13, 0x3 ;  /* 0x0000000d0a040291 */ /* 0x000fe2000f8e18ff */
[----:B------:R-:W-:Y:S01]  /*3530*/  LOP3.LUT R8, R8, UR7, RZ, 0x3c, !PT ;  /* 0x0000000708087c12 */ /* 0x000fe2000f8e3cff */
[----:B------:R-:W-:Y:S03]  /*3540*/  UMOV UR7, 0xc0004010 ;  /* 0xc000401000077882 */ /* 0x000fe60000000000 */
[----:B-1----:R-:W-:Y:S04]  /*3550*/  @P0 SHF.L.U32 R0, R8, 0x1f, RZ ;  /* 0x0000001f08000819 */ /* 0x002fe800000006ff */
[----:B------:R2:W3:Y:S01]  /*3560*/  @P0 SYNCS.PHASECHK.TRANS64.TRYWAIT P2, [UR4], R0 ;  /* 0x00000000ff0005a7 */ /* 0x0004e20008041104 */
[----:B------:R-:W-:Y:S02]  /*3570*/  UIADD3 UR4, UPT, UPT, UR6, 0x18, URZ ;  /* 0x0000001806047890 */ /* 0x000fe4000fffe0ff */
[----:B------:R-:W-:Y:S03]  /*3580*/  ULEA UR6, UR5, UR16, 0x8 ;  /* 0x0000001005067291 */ /* 0x000fe6000f8e40ff */
[----:B------:R-:W-:Y:S06]  /*3590*/  UMOV UR5, UR10 ;  /* 0x0000000a00057c82 */ /* 0x000fec0008000000 */
[----:B------:R2:W-:Y:S01]  /*35a0*/  UTCQMMA gdesc[UR6], gdesc[UR8], tmem[UR14], tmem[UR20], idesc[UR21], UP2 ;  /* 0x00ff1408060075ea */ /* 0x0005e2000900030e */
[----:B------:R-:W-:Y:S01]  /*35b0*/  UPLOP3.LUT UP2, UPT, UPT, UPT, UPT, 0x80, 0x8 ;  /* 0x000000000008789c */ /* 0x000fe20003f4f070 */
[----:B------:R2:W-:Y:S01]  /*35c0*/  UTCBAR.MULTICAST [UR4], URZ, UR15 ;  /* 0x000000ff040073e9 */ /* 0x0005e2000800080f */
[----:B------:R-:W-:Y:S09]  /*35d0*/  BRA.U UP3, `(.L_x_64) ;  /* 0xfffffffd038c7547 */ /* 0x000ff2000b83ffff */
.L_x_61:
[----:B--2---:R-:W-:Y:S01]  /*35e0*/  UIADD3 UR4, UPT, UPT, UR19, 0x1, URZ ;  /* 0x0000000113047890 */ /* 0x004fe2000fffe0ff */
[C---:B------:R-:W-:Y:S01]  /*35f0*/  ISETP.NE.AND P0, PT, R10.reuse, 0x2, PT ;  /* 0x000000020a00780c */ /* 0x040fe20003f05270 */
[----:B------:R-:W-:Y:S02]  /*3600*/  UIADD3 UR5, UPT, UPT, UR18, 0x80, URZ ;  /* 0x0000008012057890 */ /* 0x000fe4000fffe0ff */
[----:B------:R-:W-:Y:S01]  /*3610*/  UISETP.NE.AND UP0, UPT, UR4, 0x4, UPT ;  /* 0x000000040400788c */ /* 0x000fe2000bf05270 */
[----:B-1----:R-:W-:Y:S02]  /*3620*/  SEL R0, RZ, 0x1, P0 ;  /* 0x00000001ff007807 */ /* 0x002fe40000000000 */
[----:B------:R-:W-:Y:S01]  /*3630*/  SEL R10, R10, RZ, P0 ;  /* 0x000000ff0a0a7207 */ /* 0x000fe20000000000 */
[----:B------:R-:W-:Y:S01]  /*3640*/  USEL UR6, URZ, 0x1, UP0 ;  /* 0x00000001ff067887 */ /* 0x000fe20008000000 */
[----:B------:R-:W-:Y:S01]  /*3650*/  LOP3.LUT R9, R9, R0, RZ, 0x3c, !PT ;  /* 0x0000000009097212 */ /* 0x000fe200078e3cff */
[----:B------:R-:W-:Y:S01]  /*3660*/  USEL UR19, UR4, URZ, UP0 ;  /* 0x000000ff04137287 */ /* 0x000fe20008000000 */
[----:B------:R1:W-:Y:S03]  /*3670*/  UTCBAR [UR5], URZ ;  /* 0x000000ff050073e9 */ /* 0x0003e600080000ff */
[----:B------:R-:W-:Y:S01]  /*3680*/  LOP3.LUT R11, R11, UR6, RZ, 0x3c, !PT ;  /* 0x000000060b0b7c12 */ /* 0x000fe2000f8e3cff */
[----:B------:R-:W-:Y:S07]  /*3690*/  @P1 BRA `(.L_x_65) ;  /* 0xfffffff800dc1947 */ /* 0x000fee000383ffff */
[----:B------:R-:W2:Y:S01]  /*36a0*/  S2UR UR8, SR_CgaCtaId ;  /* 0x00000000000879c3 */ /* 0x000ea20000008800 */
[----:B------:R-:W-:Y:S01]  /*36b0*/  ELECT P0, URZ, PT ;  /* 0x0000000000ff782f */ /* 0x000fe20003800000 */
[----:B------:R-:W-:Y:S01]  /*36c0*/  IMAD.MOV.U32 R0, RZ, RZ, 0x1 ;  /* 0x00000001ff007424 */ /* 0x000fe200078e00ff */
[----:B------:R-:W-:Y:S01]  /*36d0*/  UIADD3 UR13, UPT, UPT, UR13, 0xa0, URZ ;  /* 0x000000a00d0d7890 */ /* 0x000fe2000fffe0ff */
[----:B------:R-:W-:Y:S01]  /*36e0*/  SHF.L.U32 R3, R11, 0x1f, RZ ;  /* 0x0000001f0b037819 */ /* 0x000fe200000006ff */
[----:B------:R-:W-:-:S03]  /*36f0*/  UMOV UR4, 0x40 ;  /* 0x0000004000047882 */ /* 0x000fc60000000000 */
[----:B------:R-:W-:Y:S01]  /*3700*/  UVIRTCOUNT.DEALLOC.SMPOOL 0x80 ;  /* 0x000000800000784c */ /* 0x000fe20000000000 */
[----:B--2---:R-:W-:Y:S02]  /*3710*/  ULEA UR8, UR8, UR4, 0x18 ;  /* 0x0000000408087291 */ /* 0x004fe4000f8ec0ff */
[----:B------:R-:W-:-:S07]  /*3720*/  ULEA UR4, UR19, UR13, 0x3 ;  /* 0x0000000d13047291 */ /* 0x000fce000f8e18ff */
[----:B------:R2:W-:Y:S02]  /*3730*/  @P0 STS.U8 [UR8+0x1c], R0 ;  /* 0x00001c00ff000988 */ /* 0x0005e40008000008 */
[----:B------:R-:W4:Y:S02]  /*3740*/  SYNCS.PHASECHK.TRANS64.TRYWAIT P0, [UR4], R3 ;  /* 0x00000003ff0075a7 */ /* 0x000f240008001104 */
[----:B--2-4-:R-:W-:Y:S05]  /*3750*/  @!P0 BRA `(.L_x_66) ;  /* 0x0000005000f88947 */ /* 0x014fea0003800000 */
.L_x_130:
[----:B------:R-:W-:-:S04]  /*3760*/  UIADD3 UR4, UPT, UPT, UR19, 0x1, URZ ;  /* 0x0000000113047890 */ /* 0x000fc8000fffe0ff */
[----:B------:R-:W-:-:S04]  /*3770*/  UISETP.NE.AND UP0, UPT, UR4, 0x4, UPT ;  /* 0x000000040400788c */ /* 0x000fc8000bf05270 */
[----:B------:R-:W-:Y:S02]  /*3780*/  USEL UR6, URZ, 0x1, UP0 ;  /* 0x00000001ff067887 */ /* 0x000fe40008000000 */
[----:B------:R-:W-:-:S04]  /*3790*/  USEL UR4, UR4, URZ, UP0 ;  /* 0x000000ff04047287 */ /* 0x000fc80008000000 */
[----:B-1----:R-:W-:Y:S01]  /*37a0*/  ULEA UR5, UR4, UR13, 0x3 ;  /* 0x0000000d04057291 */ /* 0x002fe2000f8e18ff */
[----:B------:R-:W-:-:S04]  /*37b0*/  LOP3.LUT R2, R11, UR6, RZ, 0x3c, !PT ;  /* 0x000000060b027c12 */ /* 0x000fc8000f8e3cff */
[----:B--2---:R-:W-:-:S04]  /*37c0*/  SHF.L.U32 R3, R2, 0x1f, RZ ;  /* 0x0000001f02037819 */ /* 0x004fc800000006ff */
[----:B------:R-:W1:Y:S02]  /*37d0*/  SYNCS.PHASECHK.TRANS64.TRYWAIT P0, [UR5], R3 ;  /* 0x00000003ff0075a7 */ /* 0x000e640008001105 */
[----:B-1----:R-:W-:Y:S05]  /*37e0*/  @!P0 BRA `(.L_x_67) ;  /* 0x0000005000ec8947 */ /* 0x002fea0003800000 */
.L_x_132:
        /* <DEDUP_REMOVED lines=9> */
.L_x_134:
[----:B------:R-:W-:-:S04]  /*3880*/  UIADD3 UR4, UPT, UPT, UR4, 0x1, URZ ;  /* 0x0000000104047890 */ /* 0x000fc8000fffe0ff */
[----:B------:R-:W-:-:S04]  /*3890*/  UISETP.NE.AND UP0, UPT, UR4, 0x4, UPT ;  /* 0x000000040400788c */ /* 0x000fc8000bf05270 */
[----:B------:R-:W-:Y:S02]  /*38a0*/  USEL UR5, URZ, 0x1, UP0 ;  /* 0x00000001ff057887 */ /* 0x000fe40008000000 */
[----:B------:R-:W-:-:S04]  /*38b0*/  USEL UR4, UR4, URZ, UP0 ;  /* 0x000000ff04047287 */ /* 0x000fc80008000000 */
[----:B------:R-:W-:Y:S01]  /*38c0*/  ULEA UR4, UR4, UR13, 0x3 ;  /* 0x0000000d04047291 */ /* 0x000fe2000f8e18ff */
[----:B-1----:R-:W-:-:S04]  /*38d0*/  LOP3.LUT R3, R2, UR5, RZ, 0x3c, !PT ;  /* 0x0000000502037c12 */ /* 0x002fc8000f8e3cff */
[----:B------:R-:W-:-:S04]  /*38e0*/  SHF.L.U32 R3, R3, 0x1f, RZ ;  /* 0x0000001f03037819 */ /* 0x000fc800000006ff */
[----:B------:R-:W1:Y:S02]  /*38f0*/  SYNCS.PHASECHK.TRANS64.TRYWAIT P0, [UR4], R3 ;  /* 0x00000003ff0075a7 */ /* 0x000e640008001104 */
[----:B-1----:R-:W-:Y:S05]  /*3900*/  @!P0 BRA `(.L_x_69) ;  /* 0x0000005000d48947 */ /* 0x002fea0003800000 */
.L_x_136:
[----:B------:R-:W-:Y:S01]  /*3910*/  NOP ;  /* 0x0000000000007918 */ /* 0x000fe20000000000 */
[----:B-1----:R-:W1:Y:S01]  /*3920*/  LDS R0, [UR8+0x14] ;  /* 0x00001408ff007984 */ /* 0x002e620008000800 */
[----:B------:R-:W-:Y:S01]  /*3930*/  ULOP3.LUT UR4, UR24, 0xffff, URZ, 0xc0, !UPT ;  /* 0x0000ffff18047892 */ /* 0x000fe2000f8ec0ff */
[----:B------:R-:W-:Y:S01]  /*3940*/  UMOV UR5, 0xffff ;  /* 0x0000ffff00057882 */ /* 0x000fe20000000000 */
[----:B------:R-:W-:Y:S02]  /*3950*/  UMOV UR6, 0x1 ;  /* 0x0000000100067882 */ /* 0x000fe40000000000 */
[----:B------:R-:W-:-:S04]  /*3960*/  USHF.R.U32.HI UR4, URZ, 0x5, UR4 ;  /* 0x00000005ff047899 */ /* 0x000fc80008011604 */
[----:B------:R-:W-:Y:S02]  /*3970*/  USHF.L.U32 UR5, UR5, UR4, URZ ;  /* 0x0000000405057299 */ /* 0x000fe400080006ff */
[----:B------:R-:W-:-:S04]  /*3980*/  USHF.L.U32 UR4, UR6, UR4, URZ ;  /* 0x0000000406047299 */ /* 0x000fc800080006ff */
[----:B-1----:R-:W-:-:S04]  /*3990*/  LOP3.LUT R0, R0, UR5, RZ, 0xc0, !PT ;  /* 0x0000000500007c12 */ /* 0x002fc8000f8ec0ff */
[----:B------:R-:W-:-:S13]  /*39a0*/  ISETP.NE.AND P0, PT, R0, UR5, PT ;  /* 0x0000000500007c0c */ /* 0x000fda000bf05270 */
[----:B------:R-:W-:Y:S05]  /*39b0*/  @P0 BRA `(.L_x_70) ;  /* 0x0000000000580947 */ /* 0x000fea0003800000 */
[----:B------:R-:W1:Y:S02]  /*39c0*/  LDS R0, [UR8+0x18] ;  /* 0x00001808ff007984 */ /* 0x000e640008000800 */
[----:B-1----:R-:W-:-:S04]  /*39d0*/  LOP3.LUT R0, R0, UR4, RZ, 0xc0, !PT ;  /* 0x0000000400007c12 */ /* 0x002fc8000f8ec0ff */
[----:B------:R-:W-:-:S13]  /*39e0*/  ISETP.NE.AND P0, PT, R0, UR4, PT ;  /* 0x0000000400007c0c */ /* 0x000fda000bf05270 */
[----:B------:R-:W-:Y:S05]  /*39f0*/  @P0 BRA `(.L_x_71) ;  /* 0x00000000003c0947 */ /* 0x000fea0003800000 */
[----:B------:R-:W1:Y:S01]  /*3a00*/  S2R R2, SR_LANEID ;  /* 0x0000000000027919 */ /* 0x000e620000000000 */
[----:B------:R-:W-:Y:S01]  /*3a10*/  ULOP3.LUT UR5, URZ, UR5, URZ, 0x33, !UPT ;  /* 0x00000005ff057292 */ /* 0x000fe2000f8e33ff */
[----:B------:R-:W-:Y:S01]  /*3a20*/  LOP3.LUT R4, RZ, UR4, RZ, 0x33, !PT ;  /* 0x00000004ff047c12 */ /* 0x000fe2000f8e33ff */
[----:B------:R-:W-:Y:S02]  /*3a30*/  VOTEU.ANY UR4, UPT, PT ;  /* 0x0000000000047886 */ /* 0x000fe400038e0100 */
[----:B------:R-:W-:Y:S01]  /*3a40*/  UFLO.U32 UR4, UR4 ;  /* 0x00000004000472bd */ /* 0x000fe200080e0000 */
[----:B------:R-:W2:Y:S01]  /*3a50*/  REDUX UR6, R4 ;  /* 0x00000000040673c4 */ /* 0x000ea20000000000 */
[----:B------:R-:W-:-:S06]  /*3a60*/  IMAD.U32 R0, RZ, RZ, UR5 ;  /* 0x00000005ff007e24 */ /* 0x000fcc000f8e00ff */
[----:B------:R4:W-:Y:S01]  /*3a70*/  UTCATOMSWS.AND URZ, UR5 ;  /* 0x0000000500ff79e3 */ /* 0x0009e20008000000 */
[----:B------:R-:W3:Y:S01]  /*3a80*/  REDUX UR7, R0 ;  /* 0x00000000000773c4 */ /* 0x000ee20000000000 */
[----:B-1----:R-:W-:Y:S01]  /*3a90*/  ISETP.EQ.U32.AND P0, PT, R2, UR4, PT ;  /* 0x0000000402007c0c */ /* 0x002fe2000bf02070 */
[----:B--2---:R-:W-:Y:S01]  /*3aa0*/  IMAD.U32 R2, RZ, RZ, UR6 ;  /* 0x00000006ff027e24 */ /* 0x004fe2000f8e00ff */
[----:B---3--:R-:W-:-:S11]  /*3ab0*/  MOV R3, UR7 ;  /* 0x0000000700037c02 */ /* 0x008fd60008000f00 */
[----:B------:R4:W-:Y:S04]  /*3ac0*/  @P0 ATOMS.AND RZ, [UR8+0x14], R3 ;  /* 0x00001403ffff098c */ /* 0x0009e8000a800008 */
[----:B------:R4:W-:Y:S01]  /*3ad0*/  @P0 ATOMS.AND RZ, [UR8+0x18], R2 ;  /* 0x00001802ffff098c */ /* 0x0009e2000a800008 */
[----:B------:R-:W-:Y:S05]  /*3ae0*/  BRA `(.L_x_72) ;  /* 0x0000000000147947 */ /* 0x000fea0003800000 */
.L_x_71:
[----:B------:R-:W-:Y:S02]  /*3af0*/  MOV R2, 0x3b10 ;  /* 0x00003b1000027802 */ /* 0x000fe40000000f00 */
[----:B---3-5:R-:W-:Y:S05]  /*3b00*/  CALL.REL.NOINC `($__internal_0_$__cuda_sm10x_tcgen05_guardrail_trap_col_being_dealloced_not_returned_by_alloc) ;  /* 0x0000005400307944 */ /* 0x028fea0003c00000 */
[----:B------:R-:W-:Y:S05]  /*3b10*/  BRA `(.L_x_72) ;  /* 0x0000000000087947 */ /* 0x000fea0003800000 */
.L_x_70:
[----:B------:R-:W-:Y:S02]  /*3b20*/  MOV R2, 0x3b40 ;  /* 0x00003b4000027802 */ /* 0x000fe40000000f00 */
[----:B---3-5:R-:W-:Y:S05]  /*3b30*/  CALL.REL.NOINC `($__internal_2_$__cuda_sm10x_tcgen05_guardrail_trap_unallocated_columns_being_dealloced) ;  /* 0x00000054003c7944 */ /* 0x028fea0003c00000 */
.L_x_72:
[----:B------:R-:W-:Y:S01]  /*3b40*/  NOP ;  /* 0x0000000000007918 */ /* 0x000fe20000000000 */
[----:B----4-:R-:W-:Y:S05]  /*3b50*/  EXIT ;  /* 0x000000000000794d */ /* 0x010fea0003800000 */
.L_x_54:
[----:B------:R-:W-:-:S09]  /*3b60*/  UISETP.NE.OR UP0, UPT, UR17, 0x3, !UP3 ;  /* 0x000000031100788c */ /* 0x000fd2000df05670 */
[----:B------:R-:W-:Y:S05]  /*3b70*/  BRA.U UP0, `(.L_x_73) ;  /* 0x0000000d00807547 */ /* 0x000fea000b800000 */
[----:B------:R-:W1:Y:S01]  /*3b80*/  LDCU UR32, c[0x0][0x370] ;  /* 0x00006e00ff2077ac */ /* 0x000e620008000800 */
[----:B------:R-:W2:Y:S01]  /*3b90*/  LDC.64 R16, c[0x0][0x348] ;  /* 0x0000d200ff107b82 */ /* 0x000ea20000000a00 */
[----:B------:R-:W-:Y:S02]  /*3ba0*/  HFMA2 R13, -RZ, RZ, 0, 0 ;  /* 0x00000000ff0d7431 */ /* 0x000fe400000001ff */
[----:B------:R-:W-:Y:S01]  /*3bb0*/  IMAD.MOV.U32 R15, RZ, RZ, 0x1 ;  /* 0x00000001ff0f7424 */ /* 0x000fe200078e00ff */
[----:B------:R-:W1:Y:S01]  /*3bc0*/  LDCU.128 UR28, c[0x0][0xb10] ;  /* 0x00016200ff1c77ac */ /* 0x000e620008000c00 */
[----:B------:R-:W-:Y:S01]  /*3bd0*/  IMAD.MOV.U32 R14, RZ, RZ, RZ ;  /* 0x000000ffff0e7224 */ /* 0x000fe200078e00ff */
[----:B------:R-:W-:Y:S01]  /*3be0*/  MOV R7, 0x2000 ;  /* 0x0000200000077802 */ /* 0x000fe20000000f00 */
[----:B------:R-:W3:Y:S01]  /*3bf0*/  LDCU UR27, c[0x0][0x374] ;  /* 0x00006e80ff1b77ac */ /* 0x000ee20008000800 */
[----:B------:R-:W4:Y:S01]  /*3c00*/  LDC.64 R2, c[0x0][0x888] ;  /* 0x00022200ff027b82 */ /* 0x000f220000000a00 */
[----:B------:R-:W3:Y:S01]  /*3c10*/  LDCU UR15, c[0x0][0xb0c] ;  /* 0x00016180ff0f77ac */ /* 0x000ee20008000800 */
[----:B------:R-:W2:Y:S06]  /*3c20*/  LDCU UR38, c[0x0][0xb20] ;  /* 0x00016400ff2677ac */ /* 0x000eac0008000800 */
[----:B------:R-:W4:Y:S01]  /*3c30*/  LDC.64 R4, c[0x0][0x890] ;  /* 0x00022400ff047b82 */ /* 0x000f220000000a00 */
[----:B------:R-:W2:Y:S01]  /*3c40*/  LDCU UR4, c[0x0][0xb30] ;  /* 0x00016600ff0477ac */ /* 0x000ea20008000800 */
[----:B------:R-:W-:Y:S01]  /*3c50*/  UMOV UR21, 0x400 ;  /* 0x0000040000157882 */ /* 0x000fe20000000000 */
[----:B-1----:R-:W-:-:S02]  /*3c60*/  UIMAD.WIDE.U32 UR6, UR32, UR28, URZ ;  /* 0x0000001c200672a5 */ /* 0x002fc4000f8e00ff */
[----:B---3--:R-:W-:Y:S02]  /*3c70*/  UIMAD.WIDE.U32 UR8, UR27, UR31, URZ ;  /* 0x0000001f1b0872a5 */ /* 0x008fe4000f8e00ff */
[----:B------:R-:W-:Y:S02]  /*3c80*/  ULEA UR21, UR45, UR21, 0x18 ;  /* 0x000000152d157291 */ /* 0x000fe4000f8ec0ff */
[----:B------:R-:W-:Y:S02]  /*3c90*/  UPLOP3.LUT UP3, UPT, UPT, UPT, UPT, 0x40, 0x4 ;  /* 0x000000000004789c */ /* 0x000fe40003f6e870 */
[----:B------:R-:W-:Y:S01]  /*3ca0*/  UIADD3 UR33, UPT, UPT, UR21, 0x38, URZ ;  /* 0x0000003815217890 */ /* 0x000fe2000fffe0ff */
[----:B------:R-:W-:Y:S01]  /*3cb0*/  UMOV UR6, UR7 ;  /* 0x0000000700067c82 */ /* 0x000fe20008000000 */
[----:B------:R-:W-:Y:S01]  /*3cc0*/  UMOV UR34, UR9 ;  /* 0x0000000900227c82 */ /* 0x000fe20008000000 */
[----:B------:R-:W-:Y:S02]  /*3cd0*/  UISETP.GE.AND UP0, UPT, UR42, 0x1, UPT ;  /* 0x000000012a00788c */ /* 0x000fe4000bf06270 */
[----:B------:R-:W-:Y:S01]  /*3ce0*/  UISETP.NE.AND UP4, UPT, UR42, 0x1, UPT ;  /* 0x000000012a00788c */ /* 0x000fe2000bf85270 */
[----:B------:R-:W1:Y:S01]  /*3cf0*/  LDCU.64 UR22, c[0x0][0xb28] ;  /* 0x00016500ff1677ac */ /* 0x000e620008000a00 */
[----:B------:R-:W-:-:S02]  /*3d00*/  UISETP.NE.AND UP6, UPT, UR15, 0x1, UPT ;  /* 0x000000010f00788c */ /* 0x000fc4000bfc5270 */
[----:B------:R-:W-:Y:S02]  /*3d10*/  UISETP.NE.AND UP5, UPT, UR30, 0x1, UPT ;  /* 0x000000011e00788c */ /* 0x000fe4000bfa5270 */
[----:B------:R-:W-:Y:S02]  /*3d20*/  UIADD3 UR17, UPT, UPT, UR21, 0x30, URZ ;  /* 0x0000003015117890 */ /* 0x000fe4000fffe0ff */
[----:B------:R-:W-:Y:S02]  /*3d30*/  UPRMT UR33, UR45, 0x654, UR33 ;  /* 0x000006542d217896 */ /* 0x000fe40008000021 */
[----:B------:R-:W-:Y:S02]  /*3d40*/  USHF.R.U32.HI UR35, URZ, UR29, UR6 ;  /* 0x0000001dff237299 */ /* 0x000fe40008011606 */
[----:B--2---:R-:W-:Y:S02]  /*3d50*/  USHF.R.U32.HI UR34, URZ, UR38, UR34 ;  /* 0x00000026ff227299 */ /* 0x004fe40008011622 */
[----:B------:R-:W-:-:S11]  /*3d60*/  UISETP.NE.AND UP2, UPT, UR4, 0x1, UPT ;  /* 0x000000010400788c */ /* 0x000fd6000bf45270 */
.L_x_82:
[C---:B------:R-:W-:Y:S02]  /*3d70*/  LEA R12, R14.reuse, UR21, 0x3 ;  /* 0x000000150e0c7c11 */ /* 0x040fe4000f8e18ff */
[----:B------:R-:W-:Y:S02]  /*3d80*/  SHF.L.U32 R9, R13, 0x1f, RZ ;  /* 0x0000001f0d097819 */ /* 0x000fe400000006ff */
[----:B------:R-:W-:Y:S02]  /*3d90*/  LEA R10, R14, UR21, 0x4 ;  /* 0x000000150e0a7c11 */ /* 0x000fe4000f8e20ff */
[----:B--2---:R-:W2:Y:S02]  /*3da0*/  SYNCS.PHASECHK.TRANS64.TRYWAIT P0, [R12+URZ+0x60], R9 ;  /* 0x000060090c0075a7 */ /* 0x004ea400080011ff */
[----:B--2---:R-:W-:Y:S05]  /*3db0*/  @!P0 BRA `(.L_x_74) ;  /* 0x0000004c00c08947 */ /* 0x004fea0003800000 */
.L_x_137:
[----:B--2---:R-:W2:Y:S01]  /*3dc0*/  LDS.128 R8, [R10+0xf0] ;  /* 0x0000f0000a087984 */ /* 0x004ea20000000c00 */
[----:B------:R-:W-:Y:S01]  /*3dd0*/  UISETP.GE.AND UP0, UPT, UR42, 0x1, UPT ;  /* 0x000000012a00788c */ /* 0x000fe2000bf06270 */
[----:B------:R-:W-:Y:S01]  /*3de0*/  @!PT LDS RZ, [RZ] ;  /* 0x00000000fffff984 */ /* 0x000fe20000000800 */
[----:B------:R-:W-:Y:S01]  /*3df0*/  @!PT LDS RZ, [RZ] ;  /* 0x00000000fffff984 */ /* 0x000fe20000000800 */
[----:B------:R-:W-:Y:S01]  /*3e00*/  @!PT LDS RZ, [RZ] ;  /* 0x00000000fffff984 */ /* 0x000fe20000000800 */
[----:B------:R-:W-:Y:S01]  /*3e10*/  @!PT LDS RZ, [RZ] ;  /* 0x00000000fffff984 */ /* 0x000fe20000000800 */
[----:B------:R3:W-:Y:S06]  /*3e20*/  MEMBAR.ALL.CTA ;  /* 0x0000000000007992 */ /* 0x0007ec0000008000 */
[----:B---3--:R-:W3:Y:S01]  /*3e30*/  FENCE.VIEW.ASYNC.S ;  /* 0x00000000000073c6 */ /* 0x008ee20000000000 */
[----:B--2---:R-:W-:Y:S11]  /*3e40*/  LOP3.LUT P0, RZ, R10, 0x1, RZ, 0xc0, !PT ;  /* 0x000000010aff7812 */ /* 0x004ff6000780c0ff */
[----:B------:R-:W-:Y:S02]  /*3e50*/  @!UPT UIADD3 URZ, UPT, UPT, URZ, URZ, URZ ;  /* 0x000000fffffff290 */ /* 0x000fe4000fffe0ff */
[----:B---3--:R-:W-:Y:S01]  /*3e60*/  VOTEU.ANY UP1, P0 ;  /* 0x0000000000ff7886 */ /* 0x008fe20000020100 */
[----:B------:R-:W-:Y:S11]  /*3e70*/  PLOP3.LUT P0, PT, PT, PT, UP1, 0x80, 0x8 ;  /* 0x000000000008781c */ /* 0x000ff60003f0f018 */
[----:B------:R-:W-:Y:S02]  /*3e80*/  @!UPT UIADD3 URZ, UPT, UPT, URZ, URZ, URZ ;  /* 0x000000fffffff290 */ /* 0x000fe4000fffe0ff */
[----:B------:R-:W-:Y:S02]  /*3e90*/  @P0 SHF.R.U32.HI R0, RZ, 0x10, R9 ;  /* 0x00000010ff000819 */ /* 0x000fe40000011609 */
[----:B------:R-:W-:Y:S02]  /*3ea0*/  @P0 MOV R6, R8 ;  /* 0x0000000800060202 */ /* 0x000fe40000000f00 */
[----:B------:R-:W-:Y:S01]  /*3eb0*/  @P0 R2UR UR4, R0 ;  /* 0x00000000000402ca */ /* 0x000fe200000e0000 */
[----:B------:R-:W-:Y:S01]  /*3ec0*/  VIADD R0, R12, 0x70 ;  /* 0x000000700c007836 */ /* 0x000fe20000000000 */
[----:B------:R-:W-:Y:S02]  /*3ed0*/  @P0 LOP3.LUT R8, R9, 0xffff, RZ, 0xc0, !PT ;  /* 0x0000ffff09080812 */ /* 0x000fe400078ec0ff */
[----:B------:R-:W-:Y:S02]  /*3ee0*/  @P0 R2UR UR6, R6 ;  /* 0x00000000060602ca */ /* 0x000fe400000e0000 */
[----:B------:R-:W-:Y:S02]  /*3ef0*/  PRMT R0, RZ, 0x654, R0 ;  /* 0x00000654ff007816 */ /* 0x000fe40000000000 */
[----:B------:R-:W-:Y:S02]  /*3f00*/  @P0 R2UR UR5, R8 ;  /* 0x00000000080502ca */ /* 0x000fe400000e0000 */
[----:B------:R2:W-:Y:S03]  /*3f10*/  SYNCS.ARRIVE.TRANS64.RED.A1T0 RZ, [R0+URZ], RZ ;  /* 0x000000ff00ff79a7 */ /* 0x0005e600081004ff */
[----:B------:R-:W-:Y:S04]  /*3f20*/  @UP1 UMOV UR26, UR4 ;  /* 0x00000004001a1c82 */ /* 0x000fe80008000000 */
[----:B------:R-:W-:Y:S04]  /*3f30*/  @UP1 UMOV UR14, UR6 ;  /* 0x00000006000e1c82 */ /* 0x000fe80008000000 */
[----:B------:R-:W-:Y:S01]  /*3f40*/  @UP1 UMOV UR13, UR5 ;  /* 0x00000005000d1c82 */ /* 0x000fe20008000000 */
[----:B------:R-:W-:Y:S05]  /*3f50*/  BRA.U !UP0, `(.L_x_75) ;  /* 0x0000000108a47547 */ /* 0x000fea000b800000 */
[----:B------:R-:W-:Y:S02]  /*3f60*/  UIMAD.WIDE.U32 UR8, UR13, UR31, URZ ;  /* 0x0000001f0d0872a5 */ /* 0x000fe4000f8e00ff */
[----:B------:R-:W-:Y:S02]  /*3f70*/  UIMAD.WIDE.U32 UR10, UR14, UR28, URZ ;  /* 0x0000001c0e0a72a5 */ /* 0x000fe4000f8e00ff */
[----:B------:R-:W-:Y:S02]  /*3f80*/  USEL UR4, UR27, UR34, !UP5 ;  /* 0x000000221b047287 */ /* 0x000fe4000e800000 */
[----:B------:R-:W-:Y:S02]  /*3f90*/  USEL UR7, UR32, UR35, !UP6 ;  /* 0x0000002320077287 */ /* 0x000fe4000f000000 */
[----:B-1----:R-:W-:Y:S02]  /*3fa0*/  UIMAD.WIDE.U32 UR18, UR4, UR22, URZ ;  /* 0x00000016041272a5 */ /* 0x002fe4000f8e00ff */
[----:B------:R-:W-:Y:S01]  /*3fb0*/  UIMAD.WIDE.U32 UR24, UR7, UR22, URZ ;  /* 0x00000016071872a5 */ /* 0x000fe2000f8e00ff */
[----:B------:R-:W-:Y:S02]  /*3fc0*/  UMOV UR5, UR9 ;  /* 0x0000000900057c82 */ /* 0x000fe40008000000 */
[----:B------:R-:W-:Y:S03]  /*3fd0*/  USHF.R.U32.HI UR6, URZ, UR38, UR5 ;  /* 0x00000026ff067299 */ /* 0x000fe60008011605 */
[----:B------:R-:W-:Y:S01]  /*3fe0*/  UMOV UR5, UR11 ;  /* 0x0000000b00057c82 */ /* 0x000fe20008000000 */
[----:B------:R-:W-:Y:S02]  /*3ff0*/  USEL UR6, UR13, UR6, !UP5 ;  /* 0x000000060d067287 */ /* 0x000fe4000e800000 */
[----:B------:R-:W-:Y:S02]  /*4000*/  USHF.R.U32.HI UR8, URZ, UR29, UR5 ;  /* 0x0000001dff087299 */ /* 0x000fe40008011605 */
[----:B------:R-:W-:Y:S01]  /*4010*/  UIMAD.WIDE.U32 UR10, UR6, UR22, URZ ;  /* 0x00000016060a72a5 */ /* 0x000fe2000f8e00ff */
[----:B------:R-:W-:Y:S02]  /*4020*/  UMOV UR5, UR19 ;  /* 0x0000001300057c82 */ /* 0x000fe40008000000 */
[----:B------:R-:W-:Y:S03]  /*4030*/  @UP4 USHF.R.U32.HI UR4, URZ, UR23, UR5 ;  /* 0x00000017ff044299 */ /* 0x000fe60008011605 */
[----:B------:R-:W-:Y:S01]  /*4040*/  UMOV UR5, UR25 ;  /* 0x0000001900057c82 */ /* 0x000fe20008000000 */
[----:B------:R-:W-:Y:S02]  /*4050*/  UIMAD UR4, UR42, UR4, URZ ;  /* 0x000000042a0472a4 */ /* 0x000fe4000f8e02ff */
[----:B------:R-:W-:Y:S02]  /*4060*/  @UP4 USHF.R.U32.HI UR7, URZ, UR23, UR5 ;  /* 0x00000017ff074299 */ /* 0x000fe40008011605 */
[----:B------:R-:W-:Y:S02]  /*4070*/  USEL UR5, UR14, UR8, !UP6 ;  /* 0x000000080e057287 */ /* 0x000fe4000f000000 */
[----:B------:R-:W-:Y:S02]  /*4080*/  UIMAD UR8, UR42, UR7, URZ ;  /* 0x000000072a0872a4 */ /* 0x000fe4000f8e02ff */
[----:B------:R-:W-:Y:S03]  /*4090*/  UISETP.GE.AND UP0, UPT, UR6, UR4, UPT ;  /* 0x000000040600728c */ /* 0x000fe6000bf06270 */
[----:B------:R-:W-:Y:S01]  /*40a0*/  UMOV UR4, UR11 ;  /* 0x0000000b00047c82 */ /* 0x000fe20008000000 */
[----:B------:R-:W-:Y:S02]  /*40b0*/  UISETP.GE.OR UP0, UPT, UR5, UR8, UP0 ;  /* 0x000000080500728c */ /* 0x000fe40008706670 */
[----:B------:R-:W-:Y:S02]  /*40c0*/  USHF.R.U32.HI UR4, URZ, UR23, UR4 ;  /* 0x00000017ff047299 */ /* 0x000fe40008011604 */
[----:B------:R-:W-:Y:S02]  /*40d0*/  UIMAD.WIDE.U32 UR8, UR5, UR22, URZ ;  /* 0x00000016050872a5 */ /* 0x000fe4000f8e00ff */
[----:B------:R-:W-:Y:S04]  /*40e0*/  USEL UR10, UR6, UR4, !UP4 ;  /* 0x00000004060a7287 */ /* 0x000fe8000e000000 */
[----:B------:R-:W-:Y:S01]  /*40f0*/  UIADD3 UR11, UPT, UPT, -UR10, URZ, URZ ;  /* 0x000000ff0a0b7290 */ /* 0x000fe2000fffe1ff */
[----:B------:R-:W-:Y:S02]  /*4100*/  @!UP0 UMOV UR4, UR9 ;  /* 0x0000000900048c82 */ /* 0x000fe40008000000 */
[----:B------:R-:W-:Y:S02]  /*4110*/  @!UP0 USHF.R.U32.HI UR4, URZ, UR23, UR4 ;  /* 0x00000017ff048299 */ /* 0x000fe40008011604 */
[----:B------:R-:W-:Y:S02]  /*4120*/  UIMAD UR8, UR42, UR11, UR6 ;  /* 0x0000000b2a0872a4 */ /* 0x000fe4000f8e0206 */
[----:B------:R-:W-:Y:S04]  /*4130*/  @!UP0 USEL UR4, UR5, UR4, !UP4 ;  /* 0x0000000405048287 */ /* 0x000fe8000e000000 */
[----:B------:R-:W-:Y:S02]  /*4140*/  @!UP0 UIMAD UR8, UR7, UR8, UR4 ;  /* 0x00000008070882a4 */ /* 0x000fe4000f8e0204 */
[----:B------:R-:W-:Y:S02]  /*4150*/  @!UP0 UIADD3 UR9, UPT, UPT, UR10, -UR4, URZ ;  /* 0x800000040a098290 */ /* 0x000fe4000fffe0ff */
[----:B------:R-:W-:Y:S02]  /*4160*/  UIADD3 UR4, UPT, UPT, -UR5, URZ, URZ ;  /* 0x000000ff05047290 */ /* 0x000fe4000fffe1ff */
[----:B------:R-:W-:Y:S02]  /*4170*/  UIADD3 UR7, UPT, UPT, -UR6, URZ, URZ ;  /* 0x000000ff06077290 */ /* 0x000fe4000fffe1ff */
[----:B------:R-:W-:Y:S02]  /*4180*/  @!UP0 UIMAD UR6, UR9, UR42, UR5 ;  /* 0x0000002a090682a4 */ /* 0x000fe4000f8e0205 */
[----:B------:R-:W-:Y:S02]  /*4190*/  UIMAD UR14, UR15, UR4, UR14 ;  /* 0x000000040f0e72a4 */ /* 0x000fe4000f8e020e */
[----:B------:R-:W-:Y:S01]  /*41a0*/  UIMAD UR13, UR30, UR7, UR13 ;  /* 0x000000071e0d72a4 */ /* 0x000fe2000f8e020d */
[----:B------:R-:W-:Y:S02]  /*41b0*/  @!UP0 UMOV UR5, UR8 ;  /* 0x0000000800058c82 */ /* 0x000fe40008000000 */
[----:B------:R-:W-:Y:S02]  /*41c0*/  UIMAD UR14, UR5, UR15, UR14 ;  /* 0x0000000f050e72a4 */ /* 0x000fe4000f8e020e */
[----:B------:R-:W-:Y:S11]  /*41d0*/  UIMAD UR13, UR6, UR30, UR13 ;  /* 0x0000001e060d72a4 */ /* 0x000ff6000f8e020d */
[----:B------:R-:W-:Y:S01]  /*41e0*/  @!UPT UIADD3 URZ, UPT, UPT, URZ, URZ, URZ ;  /* 0x000000fffffff290 */ /* 0x000fe2000fffe0ff */
.L_x_75:
[----:B------:R-:W3:Y:S01]  /*41f0*/  @!UP2 LDCU.128 UR8, c[0x0][0xb10] ;  /* 0x00016200ff08a7ac */ /* 0x000ee20008000c00 */
[C---:B----4-:R-:W-:Y:S02]  /*4200*/  ISETP.NE.U32.AND P1, PT, R4.reuse, RZ, PT ;  /* 0x000000ff0400720c */ /* 0x050fe40003f25070 */
[----:B------:R-:W-:Y:S02]  /*4210*/  ISETP.NE.U32.AND P0, PT, R4, RZ, PT ;  /* 0x000000ff0400720c */ /* 0x000fe40003f05070 */
[C---:B------:R-:W-:Y:S02]  /*4220*/  ISETP.NE.AND.EX P1, PT, R5.reuse, RZ, PT, P1 ;  /* 0x000000ff0500720c */ /* 0x040fe40003f25310 */
[----:B------:R-:W-:Y:S01]  /*4230*/  ISETP.NE.AND.EX P0, PT, R5, RZ, PT, P0 ;  /* 0x000000ff0500720c */ /* 0x000fe20003f05300 */
[----:B------:R-:W4:Y:S01]  /*4240*/  @!UP2 LDCU UR5, c[0x0][0xb0c] ;  /* 0x00016180ff05a7ac */ /* 0x000f220008000800 */
[----:B------:R-:W-:Y:S01]  /*4250*/  SHF.L.U32 R9, R15, 0x1f, RZ ;  /* 0x0000001f0f097819 */ /* 0x000fe200000006ff */
[----:B------:R-:W-:Y:S02]  /*4260*/  USHF.L.U32 UR19, UR16, 0x7, URZ ;  /* 0x0000000710137899 */ /* 0x000fe400080006ff */
[----:B------:R-:W-:Y:S02]  /*4270*/  USHF.L.U32 UR18, UR20, 0x7, URZ ;  /* 0x0000000714127899 */ /* 0x000fe400080006ff */
[----:B---3--:R-:W-:Y:S07]  /*4280*/  UIMAD.WIDE.U32 UR6, UR14, UR8, URZ ;  /* 0x000000080e0672a5 */ /* 0x008fee000f8e00ff */
[----:B------:R-:W-:Y:S01]  /*4290*/  @!UP2 UMOV UR4, UR7 ;  /* 0x000000070004ac82 */ /* 0x000fe20008000000 */
[----:B----4-:R-:W-:Y:S02]  /*42a0*/  @!UP2 UISETP.NE.AND UP0, UPT, UR5, 0x1, UPT ;  /* 0x000000010500a88c */ /* 0x010fe4000bf05270 */
[----:B------:R-:W-:Y:S02]  /*42b0*/  @!UP2 USHF.R.U32.HI UR4, URZ, UR9, UR4 ;  /* 0x00000009ff04a299 */ /* 0x000fe40008011604 */
[----:B------:R-:W-:Y:S02]  /*42c0*/  UIMAD.WIDE.U32 UR6, UR13, UR11, URZ ;  /* 0x0000000b0d0672a5 */ /* 0x000fe4000f8e00ff */
[----:B------:R-:W-:Y:S02]  /*42d0*/  @!UP2 USEL UR8, UR14, UR4, !UP0 ;  /* 0x000000040e08a287 */ /* 0x000fe4000c000000 */
[----:B------:R-:W-:Y:S03]  /*42e0*/  @!UP2 UISETP.NE.AND UP0, UPT, UR10, 0x1, UPT ;  /* 0x000000010a00a88c */ /* 0x000fe6000bf05270 */
[----:B------:R-:W-:Y:S02]  /*42f0*/  @!UP2 UMOV UR6, UR7 ;  /* 0x000000070006ac82 */ /* 0x000fe40008000000 */
[----:B------:R-:W3:Y:S02]  /*4300*/  @!UP2 LDCU UR4, c[0x0][0xb20] ;  /* 0x00016400ff04a7ac */ /* 0x000ee40008000800 */
[----:B---3--:R-:W-:Y:S04]  /*4310*/  @!UP2 USHF.R.U32.HI UR6, URZ, UR4, UR6 ;  /* 0x00000004ff06a299 */ /* 0x008fe80008011606 */
[----:B------:R-:W-:Y:S04]  /*4320*/  @!UP2 USEL UR6, UR13, UR6, !UP0 ;  /* 0x000000060d06a287 */ /* 0x000fe8000c000000 */
[----:B------:R-:W-:Y:S02]  /*4330*/  @!UP2 UIADD3 UR4, UPT, UPT, -UR8, UR6, URZ ;  /* 0x000000060804a290 */ /* 0x000fe4000fffe1ff */
[----:B------:R-:W-:Y:S02]  /*4340*/  @!UP2 UIADD3 UR6, UPT, UPT, UR8, -UR6, URZ ;  /* 0x800000060806a290 */ /* 0x000fe4000fffe0ff */
[----:B------:R-:W-:Y:S02]  /*4350*/  @!UP2 UIMAD UR14, UR4, UR5, UR14 ;  /* 0x00000005040ea2a4 */ /* 0x000fe4000f8e020e */
[----:B------:R-:W-:Y:S01]  /*4360*/  @!UP2 UIMAD UR13, UR6, UR10, UR13 ;  /* 0x0000000a060da2a4 */ /* 0x000fe2000f8e020d */
[----:B------:R-:W-:Y:S11]  /*4370*/  BRA.U UP3, `(.L_x_76) ;  /* 0x0000000103107547 */ /* 0x000ff6000b800000 */
[----:B--2---:R-:W-:Y:S04]  /*4380*/  MOV R0, UR37 ;  /* 0x0000002500007c02 */ /* 0x004fe80008000f00 */
[----:B------:R-:W-:Y:S04]  /*4390*/  SHF.L.U32 R11, R0, 0x1f, RZ ;  /* 0x0000001f000b7819 */ /* 0x000fe800000006ff */
[----:B------:R-:W2:Y:S02]  /*43a0*/  SYNCS.PHASECHK.TRANS64.TRYWAIT P2, [UR21+0x58], R11 ;  /* 0x0000580bff0075a7 */ /* 0x000ea40008041115 */
[----:B--2---:R-:W-:Y:S05]  /*43b0*/  @!P2 BRA `(.L_x_77) ;  /* 0x000000480054a947 */ /* 0x004fea0003800000 */
.L_x_76:
[----:B------:R-:W-:Y:S05]  /*43c0*/  @!P1 BRA `(.L_x_78) ;  /* 0x0000000000309947 */ /* 0x000fea0003800000 */
[----:B------:R-:W-:Y:S01]  /*43d0*/  ISETP.NE.U32.AND P1, PT, R2, RZ, PT ;  /* 0x000000ff0200720c */ /* 0x000fe20003f25070 */
[----:B------:R-:W3:Y:S01]  /*43e0*/  LDCU.64 UR4, c[0x0][0x358] ;  /* 0x00006b00ff0477ac */ /* 0x000ee20008000a00 */
[----:B------:R-:W-:Y:S02]  /*43f0*/  IMAD.MOV.U32 R158, RZ, RZ, 0x1 ;  /* 0x00000001ff9e7424 */ /* 0x000fe400078e00ff */
[----:B------:R-:W-:Y:S11]  /*4400*/  ISETP.NE.AND.EX P1, PT, R3, RZ, PT, P1 ;  /* 0x000000ff0300720c */ /* 0x000ff60003f25310 */
[----:B------:R-:W-:Y:S02]  /*4410*/  @!UPT UIADD3 URZ, UPT, UPT, URZ, URZ, URZ ;  /* 0x000000fffffff290 */ /* 0x000fe4000fffe0ff */
[----:B--2---:R-:W2:Y:S01]  /*4420*/  @P1 LDC.64 R10, c[0x0][0x888] ;  /* 0x00022200ff0a1b82 */ /* 0x004ea20000000a00 */
[----:B------:R-:W-:Y:S04]  /*4430*/  @P1 IMAD R0, R4, UR36, RZ ;  /* 0x0000002404001c24 */ /* 0x000fe8000f8e02ff */
[----:B--2---:R-:W-:Y:S04]  /*4440*/  @P1 IMAD.WIDE R10, R0, 0x4, R10 ;  /* 0x00000004000a1825 */ /* 0x004fe800078e020a */
[----:B------:R-:W-:Y:S01]  /*4450*/  HFMA2 R0, -RZ, RZ, 0, 5.9604644775390625e-08 ;  /* 0x00000001ff007431 */ /* 0x000fe200000001ff */
[----:B---3-5:R3:W5:Y:S04]  /*4460*/  @P1 LDG.E R73, desc[UR4][R10.64] ;  /* 0x000000040a491981 */ /* 0x028768000c1e1900 */
[----:B------:R-:W-:Y:S01]  /*4470*/  @!P1 PRMT R158, R0, 0x7610, R158 ;  /* 0x00007610009e9816 */ /* 0x000fe2000000009e */
[----:B---3--:R-:W4:Y:S06]  /*4480*/  @!P1 LDC R73, c[0x0][0x880] ;  /* 0x00022000ff499b82 */ /* 0x008f2c0000000800 */
.L_x_78:
[----:B----45:R-:W-:Y:S01]  /*4490*/  @!P0 FSETP.EQ.AND P1, PT, R73, RZ, PT ;  /* 0x000000ff4900820b */ /* 0x030fe20003f22000 */
[----:B------:R-:W-:Y:S01]  /*44a0*/  @!UPT UIADD3 URZ, UPT, UPT, URZ, URZ, URZ ;  /* 0x000000fffffff290 */ /* 0x000fe2000fffe0ff */
[----:B------:R-:W-:Y:S11]  /*44b0*/  @!P0 BRA `(.L_x_79) ;  /* 0x0000000000188947 */ /* 0x000ff60003800000 */
[----:B------:R-:W-:Y:S02]  /*44c0*/  LOP3.LUT P0, RZ, R158, 0xff, RZ, 0xc0, !PT ;  /* 0x000000ff9eff7812 */ /* 0x000fe4000780c0ff */
[----:B------:R-:W-:Y:S04]  /*44d0*/  ISETP.NE.U32.AND P1, PT, R2, RZ, PT ;  /* 0x000000ff0200720c */ /* 0x000fe80003f25070 */
[----:B------:R-:W-:Y:S04]  /*44e0*/  ISETP.NE.AND.EX P1, PT, R3, RZ, PT, P1 ;  /* 0x000000ff0300720c */ /* 0x000fe80003f25310 */
[----:B------:R-:W-:Y:S03]  /*44f0*/  PLOP3.LUT P1, PT, P1, PT, PT, 0x8, 0x80 ;  /* 0x000000000080781c */ /* 0x000fe60000f2e170 */
[----:B------:R-:W-:Y:S11]  /*4500*/  @P0 FSETP.EQ.AND P1, PT, R73, RZ, PT ;  /* 0x000000ff4900020b */ /* 0x000ff60003f22000 */
[----:B------:R-:W-:Y:S02]  /*4510*/  @!UPT UIADD3 URZ, UPT, UPT, URZ, URZ, URZ ;  /* 0x000000fffffff290 */ /* 0x000fe4000fffe0ff */
.L_x_79:
[----:B------:R-:W3:Y:S01]  /*4520*/  SYNCS.PHASECHK.TRANS64.TRYWAIT P2, [UR21+0x40], R9 ;  /* 0x00004009ff0075a7 */ /* 0x000ee20008041115 */
[----:B------:R-:W-:Y:S04]  /*4530*/  ELECT P0, URZ, PT ;  /* 0x0000000000ff782f */ /* 0x000fe80003800000 */
[----:B------:R-:W-:Y:S11]  /*4540*/  PLOP3.LUT P1, PT, P1, P0, PT, 0xf2, 0x2f ;  /* 0x00000000002f781c */ /* 0x000ff60000f21e72 */
[----:B------:R-:W-:Y:S02]  /*4550*/  @!UPT UIADD3 URZ, UPT, UPT, URZ, URZ, URZ ;  /* 0x000000fffffff290 */ /* 0x000fe4000fffe0ff */
[----:B------:R-:W-:Y:S05]  /*4560*/  @!P1 IADD3 R8, P0, PT, R16, 0x580, RZ ;  /* 0x0000058010089810 */ /* 0x000fea0007f1e0ff */
[----:B------:R-:W-:Y:S01]  /*4570*/  @!P1 IMAD.X R6, RZ, RZ, R17, P0 ;  /* 0x000000ffff069224 */ /* 0x000fe200000e0611 */
[----:B---3--:R-:W-:Y:S07]  /*4580*/  @!P2 BRA `(.L_x_80) ;  /* 0x0000004400f8a947 */ /* 0x008fee0003800000 */
.L_x_140:
[----:B------:R-:W-:Y:S01]  /*4590*/  @!P1 R2UR UR5, R8 ;  /* 0x00000000080592ca */ /* 0x000fe200000e0000 */
[----:B------:R-:W-:Y:S01]  /*45a0*/  VOTEU.ALL UP0, P1 ;  /* 0x0000000000ff7886 */ /* 0x000fe20000800000 */
[----:B------:R-:W-:Y:S01]  /*45b0*/  @!P1 R2UR UR4, R6 ;  /* 0x00000000060492ca */ /* 0x000fe200000e0000 */
[----:B--2---:R-:W-:Y:S01]  /*45c0*/  @!P1 IMAD.MOV.U32 R0, RZ, RZ, 0x2000 ;  /* 0x00002000ff009424 */ /* 0x004fe200078e00ff */
[----:B------:R-:W-:Y:S01]  /*45d0*/  UMOV UR8, 0x0 ;  /* 0x0000000000087882 */ /* 0x000fe20000000000 */
[----:B------:R-:W-:Y:S01]  /*45e0*/  UMOV UR9, 0x10000000 ;  /* 0x1000000000097882 */ /* 0x000fe20000000000 */
[----:B------:R-:W-:Y:S01]  /*45f0*/  @!UP0 UIADD3 UR16, UPT, UPT, UR21, 0x200, URZ ;  /* 0x0000020015108890 */ /* 0x000fe2000fffe0ff */
[----:B------:R-:W-:Y:S01]  /*4600*/  VIADD R14, R14, 0x1 ;  /* 0x000000010e0e7836 */ /* 0x000fe20000000000 */
[----:B------:R-:W-:Y:S01]  /*4610*/  VOTEU.ALL UP0, P1 ;  /* 0x0000000000ff7886 */ /* 0x000fe20000800000 */
[----:B------:R-:W-:Y:S01]  /*4620*/  UMOV UR20, UR36 ;  /* 0x0000002400147c82 */ /* 0x000fe20008000000 */
[----:B------:R-:W-:Y:S03]  /*4630*/  UPRMT UR6, UR45, 0x654, UR17 ;  /* 0x000006542d067896 */ /* 0x000fe60008000011 */
[----:B------:R-:W-:Y:S02]  /*4640*/  IMAD.U32 R10, RZ, RZ, UR5 ;  /* 0x00000005ff0a7e24 */ /* 0x000fe4000f8e00ff */
[----:B------:R-:W-:Y:S03]  /*4650*/  IMAD.U32 R11, RZ, RZ, UR4 ;  /* 0x00000004ff0b7e24 */ /* 0x000fe6000f8e00ff */
[----:B------:R-:W-:Y:S02]  /*4660*/  @!P1 R2UR UR4, R10 ;  /* 0x000000000a0492ca */ /* 0x000fe400000e0000 */
[----:B------:R-:W-:Y:S11]  /*4670*/  @!P1 R2UR UR5, R11 ;  /* 0x000000000b0592ca */ /* 0x000ff600000e0000 */
[----:B------:R-:W-:Y:S02]  /*4680*/  @!UPT UIADD3 URZ, UPT, UPT, URZ, URZ, URZ ;  /* 0x000000fffffff290 */ /* 0x000fe4000fffe0ff */
[----:B------:R2:W-:Y:S01]  /*4690*/  @!UP0 UTMALDG.3D [UR16], [UR4], desc[UR8] ;  /* 0x00000810040085b4 */ /* 0x0005e20008011000 */
[----:B------:R2:W-:Y:S01]  /*46a0*/  @!P1 SYNCS.ARRIVE.TRANS64.RED.A0TR RZ, [UR21+0x30], R0 ;  /* 0x00003000ffff99a7 */ /* 0x0005e20008300415 */
[----:B------:R-:W-:Y:S01]  /*46b0*/  SYNCS.ARRIVE.TRANS64.RED.A1T0 RZ, [UR6], RZ ;  /* 0x000000ffffff79a7 */ /* 0x000fe20008100406 */
[----:B------:R-:W3:Y:S02]  /*46c0*/  SYNCS.PHASECHK.TRANS64.TRYWAIT P0, [UR21+0x48], R9 ;  /* 0x00004809ff0075a7 */ /* 0x000ee40008001115 */
[----:B--23--:R-:W-:Y:S05]  /*46d0*/  @!P0 BRA `(.L_x_81) ;  /* 0x0000004400bc8947 */ /* 0x00cfea0003800000 */
.L_x_142:
[----:B------:R-:W-:Y:S01]  /*46e0*/  @!P1 IADD3 R6, P0, PT, R16, 0x580, RZ ;  /* 0x0000058010069810 */ /* 0x000fe20007f1e0ff */
[----:B------:R-:W-:Y:S01]  /*46f0*/  VOTEU.ALL UP0, P1 ;  /* 0x0000000000ff7886 */ /* 0x000fe20000800000 */
[----:B------:R-:W-:Y:S01]  /*4700*/  UMOV UR6, 0x0 ;  /* 0x0000000000067882 */ /* 0x000fe20000000000 */
[----:B------:R-:W-:Y:S01]  /*4710*/  UMOV UR7, 0x10000000 ;  /* 0x1000000000077882 */ /* 0x000fe20000000000 */
[----:B------:R-:W-:Y:S01]  /*4720*/  @!P1 R2UR UR5, R6 ;  /* 0x00000000060592ca */ /* 0x000fe200000e0000 */
[----:B--2---:R-:W-:Y:S01]  /*4730*/  @!P1 IMAD.X R0, RZ, RZ, R17, P0 ;  /* 0x000000ffff009224 */ /* 0x004fe200000e0611 */
[----:B------:R-:W-:Y:S01]  /*4740*/  @!UP0 UIADD3 UR10, UPT, UPT, UR18, 0x40, URZ ;  /* 0x00000040120a8890 */ /* 0x000fe2000fffe0ff */
[----:B------:R-:W-:Y:S01]  /*4750*/  R2UR UR16, R160 ;  /* 0x00000000a01072ca */ /* 0x000fe200000e0000 */
[----:B------:R-:W-:Y:S01]  /*4760*/  @!UP0 UIADD3 UR8, UPT, UPT, UR21, 0x2200, URZ ;  /* 0x0000220015088890 */ /* 0x000fe2000fffe0ff */
[----:B------:R-:W-:Y:S01]  /*4770*/  ISETP.NE.AND P0, PT, R14, 0x2, PT ;  /* 0x000000020e00780c */ /* 0x000fe20003f05270 */
[----:B------:R-:W-:Y:S01]  /*4780*/  @!UP0 UIADD3 UR9, UPT, UPT, UR21, 0x38, URZ ;  /* 0x0000003815098890 */ /* 0x000fe2000fffe0ff */
[----:B------:R-:W-:Y:S01]  /*4790*/  @!P1 R2UR UR4, R0 ;  /* 0x00000000000492ca */ /* 0x000fe200000e0000 */
[----:B------:R-:W-:Y:S01]  /*47a0*/  VOTEU.ALL UP0, P1 ;  /* 0x0000000000ff7886 */ /* 0x000fe20000800000 */
[----:B------:R-:W-:Y:S01]  /*47b0*/  UMOV UR11, UR19 ;  /* 0x00000013000b7c82 */ /* 0x000fe20008000000 */
[----:B------:R-:W-:Y:S01]  /*47c0*/  UMOV UR12, UR36 ;  /* 0x00000024000c7c82 */ /* 0x000fe20008000000 */
[----:B------:R-:W-:Y:S01]  /*47d0*/  SEL R0, RZ, 0x1, P0 ;  /* 0x00000001ff007807 */ /* 0x000fe20000000000 */
[----:B------:R-:W-:Y:S01]  /*47e0*/  UIADD3 UR20, UPT, UPT, UR13, UR63, URZ ;  /* 0x0000003f0d147290 */ /* 0x000fe2000fffe0ff */
[----:B------:R-:W-:Y:S01]  /*47f0*/  IMAD.U32 R8, RZ, RZ, UR5 ;  /* 0x00000005ff087e24 */ /* 0x000fe2000f8e00ff */
[----:B------:R-:W-:Y:S01]  /*4800*/  LOP3.LUT R15, R15, 0x1, RZ, 0x3c, !PT ;  /* 0x000000010f0f7812 */ /* 0x000fe200078e3cff */
[----:B------:R-:W-:Y:S01]  /*4810*/  UPLOP3.LUT UP3, UPT, UPT, UPT, UPT, 0x80, 0x8 ;  /* 0x000000000008789c */ /* 0x000fe20003f6f070 */
[----:B------:R-:W-:Y:S01]  /*4820*/  LOP3.LUT R13, R13, R0, RZ, 0x3c, !PT ;  /* 0x000000000d0d7212 */ /* 0x000fe200078e3cff */
[----:B------:R-:W-:Y:S01]  /*4830*/  UIADD3 UR16, UPT, UPT, UR14, UR16, URZ ;  /* 0x000000100e107290 */ /* 0x000fe2000fffe0ff */
[----:B------:R-:W-:Y:S01]  /*4840*/  SEL R14, R14, RZ, P0 ;  /* 0x000000ff0e0e7207 */ /* 0x000fe20000000000 */
[----:B------:R-:W-:Y:S01]  /*4850*/  UMOV UR36, UR26 ;  /* 0x0000001a00247c82 */ /* 0x000fe20008000000 */
[----:B------:R-:W-:Y:S01]  /*4860*/  IMAD.U32 R9, RZ, RZ, UR4 ;  /* 0x00000004ff097e24 */ /* 0x000fe2000f8e00ff */
[----:B------:R-:W-:Y:S04]  /*4870*/  @!P1 R2UR UR4, R8 ;  /* 0x00000000080492ca */ /* 0x000fe800000e0000 */
[----:B------:R-:W-:Y:S11]  /*4880*/  @!P1 R2UR UR5, R9 ;  /* 0x00000000090592ca */ /* 0x000ff600000e0000 */
[----:B------:R-:W-:Y:S02]  /*4890*/  @!UPT UIADD3 URZ, UPT, UPT, URZ, URZ, URZ ;  /* 0x000000fffffff290 */ /* 0x000fe4000fffe0ff */
[----:B------:R2:W-:Y:S01]  /*48a0*/  @!UP0 UTMALDG.3D [UR8], [UR4], desc[UR6] ;  /* 0x00000608040085b4 */ /* 0x0005e20008011000 */
[----:B------:R2:W-:Y:S01]  /*48b0*/  @!P1 SYNCS.ARRIVE.TRANS64.RED.A0TR RZ, [UR21+0x38], R7 ;  /* 0x00003807ffff99a7 */ /* 0x0005e20008300415 */
[----:B------:R-:W-:Y:S01]  /*48c0*/  SYNCS.ARRIVE.TRANS64.RED.A1T0 RZ, [UR33], RZ ;  /* 0x000000ffffff79a7 */ /* 0x000fe20008100421 */
[----:B------:R-:W-:Y:S05]  /*48d0*/  BRA.U UP1, `(.L_x_82) ;  /* 0xfffffff501247547 */ /* 0x000fea000b83ffff */
[----:B------:R-:W-:-:S04]  /*48e0*/  SHF.L.U32 R3, R15, 0x1f, RZ ;  /* 0x0000001f0f037819 */ /* 0x000fc800000006ff */
[----:B------:R-:W3:Y:S02]  /*48f0*/  SYNCS.PHASECHK.TRANS64.TRYWAIT P0, [UR21+0x40], R3 ;  /* 0x00004003ff0075a7 */ /* 0x000ee40008001115 */
[----:B---3--:R-:W-:Y:S05]  /*4900*/  @!P0 BRA `(.L_x_83) ;  /* 0x0000004400488947 */ /* 0x008fea0003800000 */
.L_x_144:
[----:B---3--:R-:W-:-:S07]  /*4910*/  MOV R0, UR21 ;  /* 0x0000001500007c02 */ /* 0x008fce0008000f00 */
.L_x_84:
[----:B---3--:R-:W-:-:S04]  /*4920*/  SHF.L.U32 R3, R15, 0x1f, RZ ;  /* 0x0000001f0f037819 */ /* 0x008fc800000006ff */
[----:B------:R3:W4:Y:S03]  /*4930*/  SYNCS.PHASECHK.TRANS64.TRYWAIT P0, [R0+URZ+0x48], R3 ;  /* 0x00004803000075a7 */ /* 0x00072600080011ff */
[----:B----4-:R-:W-:Y:S05]  /*4940*/  @!P0 NANOSLEEP.SYNCS 0x989680 ;  /* 0x009896800000895d */ /* 0x010fea0003900000 */
[----:B------:R-:W4:Y:S02]  /*4950*/  @!P0 SYNCS.PHASECHK.TRANS64 P0, [R0+URZ+0x48], R3 ;  /* 0x00004803000085a7 */ /* 0x000f2400080010ff */
[----:B-12-4-:R-:W-:Y:S05]  /*4960*/  @P0 EXIT ;  /* 0x000000000000094d */ /* 0x016fea0003800000 */
[----:B------:R-:W-:Y:S05]  /*4970*/  BRA `(.L_x_84) ;  /* 0xfffffffc00e87947 */ /* 0x000fea000383ffff */
.L_x_73:
[----:B------:R-:W-:-:S06]  /*4980*/  UISETP.GE.AND UP0, UPT, UR17, 0x4, UPT ;  /* 0x000000041100788c */ /* 0x000fcc000bf06270 */
[----:B------:R-:W-:-:S13]  /*4990*/  PLOP3.LUT P0, PT, PT, PT, UP0, 0x80, 0x8 ;  /* 0x000000000008781c */ /* 0x000fda0003f0f008 */
[----:B------:R-:W-:Y:S05]  /*49a0*/  @!P0 EXIT ;  /* 0x000000000000894d */ /* 0x000fea0003800000 */
[----:B------:R-:W-:Y:S01]  /*49b0*/  BAR.SYNC.DEFER_BLOCKING 0x6, 0xa0 ;  /* 0x0182800000007b1d */ /* 0x000fe20000010000 */
[C---:B------:R-:W-:Y:S01]  /*49c0*/  IMAD.SHL.U32 R4, R170.reuse, 0x40, RZ ;  /* 0x00000040aa047824 */ /* 0x040fe200078e00ff */
[C---:B------:R-:W-:Y:S01]  /*49d0*/  LOP3.LUT R178, R170.reuse, 0x60, RZ, 0xc0, !PT ;  /* 0x00000060aab27812 */ /* 0x040fe200078ec0ff */
[C---:B------:R-:W-:Y:S01]  /*49e0*/  IMAD.SHL.U32 R137, R170.reuse, 0x8, RZ ;  /* 0x00000008aa897824 */ /* 0x040fe200078e00ff */
[C---:B------:R-:W-:Y:S01]  /*49f0*/  LOP3.LUT R176, R170.reuse, 0x2, RZ, 0xc0, !PT ;  /* 0x00000002aab07812 */ /* 0x040fe200078ec0ff */
[----:B------:R-:W-:Y:S01]  /*4a00*/  IMAD.U32 R69, R170, 0x10000, RZ ;  /* 0x00010000aa457824 */ /* 0x000fe200078e00ff */
[----:B------:R-:W-:Y:S02]  /*4a10*/  UMOV UR44, 0x400 ;  /* 0x00000400002c7882 */ /* 0x000fe40000000000 */
[----:B------:R-:W1:Y:S01]  /*4a20*/  LDC.64 R156, c[0x0][0x8b0] ;  /* 0x00022c00ff9c7b82 */ /* 0x000e620000000a00 */
[----:B------:R-:W-:Y:S01]  /*4a30*/  ULEA UR44, UR45, UR44, 0x18 ;  /* 0x0000002c2d2c7291 */ /* 0x000fe2000f8ec0ff */
[----:B------:R-:W-:Y:S01]  /*4a40*/  LOP3.LUT R6, R4, 0x180, RZ, 0xc0, !PT ;  /* 0x0000018004067812 */ /* 0x000fe200078ec0ff */
[----:B------:R-:W-:Y:S01]  /*4a50*/  HFMA2 R68, -RZ, RZ, 0, 0 ;  /* 0x00000000ff447431 */ /* 0x000fe200000001ff */
[----:B------:R-:W-:Y:S01]  /*4a60*/  LOP3.LUT R69, R69, 0x600000, RZ, 0xc0, !PT ;  /* 0x0060000045457812 */ /* 0x000fe200078ec0ff */
[----:B------:R-:W-:Y:S01]  /*4a70*/  UIADD3 UR4, UPT, UPT, UR44, 0x4200, URZ ;  /* 0x000042002c047890 */ /* 0x000fe2000fffe0ff */
[----:B------:R-:W-:Y:S01]  /*4a80*/  LOP3.LUT R137, R6, 0x30, R137, 0xf8, !PT ;  /* 0x0000003006897812 */ /* 0x000fe200078ef889 */
[----:B------:R-:W-:Y:S01]  /*4a90*/  IMAD.MOV.U32 R168, RZ, RZ, RZ ;  /* 0x000000ffffa87224 */ /* 0x000fe200078e00ff */
[----:B------:R-:W2:Y:S01]  /*4aa0*/  LDC.64 R138, c[0x0][0x8a8] ;  /* 0x00022a00ff8a7b82 */ /* 0x000ea20000000a00 */
[----:B------:R-:W-:Y:S01]  /*4ab0*/  LOP3.LUT R170, R170, 0x4, RZ, 0xc0, !PT ;  /* 0x00000004aaaa7812 */ /* 0x000fe200078ec0ff */
[----:B------:R-:W-:Y:S01]  /*4ac0*/  IMAD.MOV.U32 R162, RZ, RZ, RZ ;  /* 0x000000ffffa27224 */ /* 0x000fe200078e00ff */
[----:B------:R-:W-:-:S02]  /*4ad0*/  LOP3.LUT R137, R137, 0x1e40, R4, 0xf8, !PT ;  /* 0x00001e4089897812 */ /* 0x000fc400078ef804 */
[----:B------:R-:W-:Y:S01]  /*4ae0*/  CS2R R166, SRZ ;  /* 0x0000000000a67805 */ /* 0x000fe2000001ff00 */
[----:B------:R-:W-:Y:S01]  /*4af0*/  IMAD.MOV.U32 R165, RZ, RZ, RZ ;  /* 0x000000ffffa57224 */ /* 0x000fe200078e00ff */
[----:B------:R-:W-:Y:S01]  /*4b00*/  IADD3 R169, PT, PT, -R170, 0x2, RZ ;  /* 0x00000002aaa97810 */ /* 0x000fe20007ffe1ff */
[----:B------:R-:W-:Y:S01]  /*4b10*/  IMAD.MOV R164, RZ, RZ, -R176 ;  /* 0x000000ffffa47224 */ /* 0x000fe200078e0ab0 */
[----:B------:R-:W-:Y:S01]  /*4b20*/  IADD3 R171, PT, PT, R137, UR44, RZ ;  /* 0x0000002c89ab7c10 */ /* 0x000fe2000fffe0ff */
[----:B------:R-:W3:Y:S01]  /*4b30*/  LDS R0, [UR44+0x110] ;  /* 0x0001102cff007984 */ /* 0x000ee20008000800 */
[----:B------:R-:W-:Y:S01]  /*4b40*/  IMAD.MOV R163, RZ, RZ, -R170 ;  /* 0x000000ffffa37224 */ /* 0x000fe200078e0aaa */
[----:B------:R-:W-:Y:S01]  /*4b50*/  MOV R177, UR4 ;  /* 0x0000000400b17c02 */ /* 0x000fe20008000f00 */
[----:B------:R-:W4:Y:S01]  /*4b60*/  LDCU UR58, c[0x0][0x370] ;  /* 0x00006e00ff3a77ac */ /* 0x000f220008000800 */
[----:B------:R-:W-:Y:S01]  /*4b70*/  VIADD R171, R171, 0x200 ;  /* 0x00000200abab7836 */ /* 0x000fe20000000000 */
[----:B------:R-:W1:Y:S01]  /*4b80*/  LDCU UR43, c[0x0][0xb0c] ;  /* 0x00016180ff2b77ac */ /* 0x000e620008000800 */
[----:B------:R-:W1:Y:S01]  /*4b90*/  LDCU UR39, c[0x0][0xb30] ;  /* 0x00016600ff2777ac */ /* 0x000e620008000800 */
[----:B------:R-:W1:Y:S01]  /*4ba0*/  LDCU.64 UR56, c[0x0][0x888] ;  /* 0x00011100ff3877ac */ /* 0x000e620008000a00 */
[----:B------:R-:W1:Y:S01]  /*4bb0*/  LDCU.64 UR40, c[0x0][0xb28] ;  /* 0x00016500ff2877ac */ /* 0x000e620008000a00 */
[----:B------:R-:W1:Y:S01]  /*4bc0*/  LDCU.64 UR60, c[0x0][0x890] ;  /* 0x00011200ff3c77ac */ /* 0x000e620008000a00 */
[----:B------:R-:W1:Y:S01]  /*4bd0*/  LDCU.128 UR52, c[0x0][0xb10] ;  /* 0x00016200ff3477ac */ /* 0x000e620008000c00 */
[----:B------:R-:W1:Y:S01]  /*4be0*/  LDCU UR47, c[0x0][0x374] ;  /* 0x00006e80ff2f77ac */ /* 0x000e620008000800 */
[----:B------:R-:W-:Y:S01]  /*4bf0*/  UIADD3 UR62, UPT, UPT, UR44, 0x200, URZ ;  /* 0x000002002c3e7890 */ /* 0x000fe2000fffe0ff */
[----:B-1234-:R-:W-:-:S11]  /*4c00*/  IMAD.IADD R69, R0, 0x1, R69 ;  /* 0x0000000100457824 */ /* 0x01efd600078e0245 */
.L_x_111:
[C---:B------:R-:W-:Y:S02]  /*4c10*/  LEA R3, R162.reuse, UR44, 0x3 ;  /* 0x0000002ca2037c11 */ /* 0x040fe4000f8e18ff */
[----:B------:R-:W-:Y:S02]  /*4c20*/  SHF.L.U32 R0, R167, 0x1f, RZ ;  /* 0x0000001fa7007819 */ /* 0x000fe400000006ff */
[----:B-1----:R-:W-:Y:S02]  /*4c30*/  LEA R5, R162, UR44, 0x4 ;  /* 0x0000002ca2057c11 */ /* 0x002fe4000f8e20ff */
[----:B------:R-:W1:Y:S02]  /*4c40*/  SYNCS.PHASECHK.TRANS64.TRYWAIT P0, [R3+URZ+0x60], R0 ;  /* 0x00006000030075a7 */ /* 0x000e6400080011ff */
[----:B-1----:R-:W-:Y:S05]  /*4c50*/  @!P0 BRA `(.L_x_85) ;  /* 0x00000040008c8947 */ /* 0x002fea0003800000 */
.L_x_145:
        /* <DEDUP_REMOVED lines=11> */
[----:B------:R-:W-:Y:S01]  /*4d10*/  PLOP3.LUT P0, PT, PT, PT, UP1, 0x80, 0x8 ;  /* 0x000000000008781c */ /* 0x000fe20003f0f018 */
[----:B------:R-:W-:Y:S11]  /*4d20*/  UP2UR UR46, UPR, URZ, 0x2 ;  /* 0x00000002ff2e7883 */ /* 0x000ff60008000000 */
[----:B------:R-:W-:Y:S01]  /*4d30*/  @!UPT UIADD3 URZ, UPT, UPT, URZ, URZ, URZ ;  /* 0x000000fffffff290 */ /* 0x000fe2000fffe0ff */
[----:B-1----:R-:W-:Y:S02]  /*4d40*/  @P0 SHF.R.U32.HI R0, RZ, 0x10, R5 ;  /* 0x00000010ff000819 */ /* 0x002fe40000011605 */
        /* <DEDUP_REMOVED lines=12> */
[----:B------:R-:W2:Y:S01]  /*4e10*/  LDCU UR12, c[0x0][0xb20] ;  /* 0x00016400ff0c77ac */ /* 0x000ea20008000800 */
[----:B------:R-:W-:Y:S02]  /*4e20*/  UIMAD.WIDE.U32 UR4, UR47, UR55, URZ ;  /* 0x000000372f0472a5 */ /* 0x000fe4000f8e00ff */
[----:B------:R-:W-:Y:S02]  /*4e30*/  UIMAD.WIDE.U32 UR6, UR58, UR52, URZ ;  /* 0x000000343a0672a5 */ /* 0x000fe4000f8e00ff */
[----:B------:R-:W-:Y:S02]  /*4e40*/  UISETP.NE.AND UP0, UPT, UR54, 0x1, UPT ;  /* 0x000000013600788c */ /* 0x000fe4000bf05270 */
[----:B------:R-:W-:Y:S02]  /*4e50*/  UIMAD.WIDE.U32 UR8, UR37, UR55, URZ ;  /* 0x00000037250872a5 */ /* 0x000fe4000f8e00ff */
[----:B------:R-:W-:Y:S02]  /*4e60*/  UIMAD.WIDE.U32 UR10, UR38, UR52, URZ ;  /* 0x00000034260a72a5 */ /* 0x000fe4000f8e00ff */
[----:B------:R-:W-:Y:S02]  /*4e70*/  UISETP.NE.AND UP1, UPT, UR43, 0x1, UPT ;  /* 0x000000012b00788c */ /* 0x000fe4000bf25270 */
[----:B------:R-:W-:Y:S01]  /*4e80*/  UISETP.NE.AND UP2, UPT, UR42, 0x1, UPT ;  /* 0x000000012a00788c */ /* 0x000fe2000bf45270 */
[----:B------:R-:W-:Y:S02]  /*4e90*/  UMOV UR4, UR5 ;  /* 0x0000000500047c82 */ /* 0x000fe40008000000 */
[----:B--2---:R-:W-:Y:S03]  /*4ea0*/  USHF.R.U32.HI UR5, URZ, UR12, UR4 ;  /* 0x0000000cff057299 */ /* 0x004fe60008011604 */
[----:B------:R-:W-:Y:S02]  /*4eb0*/  UMOV UR4, UR7 ;  /* 0x0000000700047c82 */ /* 0x000fe40008000000 */
[----:B------:R-:W-:Y:S02]  /*4ec0*/  USHF.R.U32.HI UR7, URZ, UR53, UR4 ;  /* 0x00000035ff077299 */ /* 0x000fe40008011604 */
[----:B------:R-:W-:Y:S02]  /*4ed0*/  USEL UR4, UR47, UR5, !UP0 ;  /* 0x000000052f047287 */ /* 0x000fe4000c000000 */
[----:B------:R-:W-:Y:S01]  /*4ee0*/  USEL UR7, UR58, UR7, !UP1 ;  /* 0x000000073a077287 */ /* 0x000fe2000c800000 */
[----:B------:R-:W-:Y:S01]  /*4ef0*/  UMOV UR5, UR9 ;  /* 0x0000000900057c82 */ /* 0x000fe20008000000 */
[----:B------:R-:W-:Y:S02]  /*4f00*/  UIMAD.WIDE.U32 UR8, UR4, UR40, URZ ;  /* 0x00000028040872a5 */ /* 0x000fe4000f8e00ff */
[----:B------:R-:W-:Y:S03]  /*4f10*/  USHF.R.U32.HI UR6, URZ, UR12, UR5 ;  /* 0x0000000cff067299 */ /* 0x000fe60008011605 */
[----:B------:R-:W-:Y:S01]  /*4f20*/  UMOV UR5, UR11 ;  /* 0x0000000b00057c82 */ /* 0x000fe20008000000 */
[----:B------:R-:W-:Y:S02]  /*4f30*/  UIMAD.WIDE.U32 UR10, UR7, UR40, URZ ;  /* 0x00000028070a72a5 */ /* 0x000fe4000f8e00ff */
[----:B------:R-:W-:Y:S02]  /*4f40*/  USHF.R.U32.HI UR12, URZ, UR53, UR5 ;  /* 0x00000035ff0c7299 */ /* 0x000fe40008011605 */
[----:B------:R-:W-:Y:S01]  /*4f50*/  USEL UR6, UR37, UR6, !UP0 ;  /* 0x0000000625067287 */ /* 0x000fe2000c000000 */
[----:B------:R-:W-:Y:S02]  /*4f60*/  UMOV UR5, UR9 ;  /* 0x0000000900057c82 */ /* 0x000fe40008000000 */
[----:B------:R-:W-:Y:S01]  /*4f70*/  UMOV UR10, UR11 ;  /* 0x0000000b000a7c82 */ /* 0x000fe20008000000 */
[----:B------:R-:W-:Y:S02]  /*4f80*/  @UP2 USHF.R.U32.HI UR4, URZ, UR41, UR5 ;  /* 0x00000029ff042299 */ /* 0x000fe40008011605 */
[----:B------:R-:W-:Y:S02]  /*4f90*/  @UP2 USHF.R.U32.HI UR7, URZ, UR41, UR10 ;  /* 0x00000029ff072299 */ /* 0x000fe4000801160a */
[----:B------:R-:W-:Y:S02]  /*4fa0*/  UIMAD UR4, UR42, UR4, URZ ;  /* 0x000000042a0472a4 */ /* 0x000fe4000f8e02ff */
[----:B------:R-:W-:Y:S02]  /*4fb0*/  UIMAD.WIDE.U32 UR10, UR6, UR40, URZ ;  /* 0x00000028060a72a5 */ /* 0x000fe4000f8e00ff */
[----:B------:R-:W-:Y:S02]  /*4fc0*/  USEL UR5, UR38, UR12, !UP1 ;  /* 0x0000000c26057287 */ /* 0x000fe4000c800000 */
[----:B------:R-:W-:Y:S02]  /*4fd0*/  UIMAD UR8, UR42, UR7, URZ ;  /* 0x000000072a0872a4 */ /* 0x000fe4000f8e02ff */
[----:B------:R-:W-:Y:S03]  /*4fe0*/  UISETP.GE.AND UP0, UPT, UR6, UR4, UPT ;  /* 0x000000040600728c */ /* 0x000fe6000bf06270 */
[----:B------:R-:W-:Y:S01]  /*4ff0*/  UMOV UR4, UR11 ;  /* 0x0000000b00047c82 */ /* 0x000fe20008000000 */
[----:B------:R-:W-:Y:S02]  /*5000*/  UISETP.GE.OR UP0, UPT, UR5, UR8, UP0 ;  /* 0x000000080500728c */ /* 0x000fe40008706670 */
[----:B------:R-:W-:Y:S02]  /*5010*/  USHF.R.U32.HI UR4, URZ, UR41, UR4 ;  /* 0x00000029ff047299 */ /* 0x000fe40008011604 */
[----:B------:R-:W-:Y:S02]  /*5020*/  UIMAD.WIDE.U32 UR8, UR5, UR40, URZ ;  /* 0x00000028050872a5 */ /* 0x000fe4000f8e00ff */
[----:B------:R-:W-:Y:S02]  /*5030*/  USEL UR11, UR6, UR4, !UP2 ;  /* 0x00000004060b7287 */ /* 0x000fe4000d000000 */
[----:B------:R-:W-:Y:S02]  /*5040*/  UIADD3 UR8, UPT, UPT, -UR5, URZ, URZ ;  /* 0x000000ff05087290 */ /* 0x000fe4000fffe1ff */
[----:B------:R-:W-:Y:S01]  /*5050*/  UIADD3 UR10, UPT, UPT, -UR11, URZ, URZ ;  /* 0x000000ff0b0a7290 */ /* 0x000fe2000fffe1ff */
[----:B------:R-:W-:Y:S01]  /*5060*/  @!UP0 UMOV UR4, UR9 ;  /* 0x0000000900048c82 */ /* 0x000fe20008000000 */
[----:B------:R-:W-:Y:S02]  /*5070*/  UIADD3 UR9, UPT, UPT, -UR6, URZ, URZ ;  /* 0x000000ff06097290 */ /* 0x000fe4000fffe1ff */
[----:B------:R-:W-:Y:S02]  /*5080*/  @!UP0 USHF.R.U32.HI UR4, URZ, UR41, UR4 ;  /* 0x00000029ff048299 */ /* 0x000fe40008011604 */
[----:B------:R-:W-:Y:S02]  /*5090*/  UIMAD UR10, UR42, UR10, UR6 ;  /* 0x0000000a2a0a72a4 */ /* 0x000fe4000f8e0206 */
[----:B------:R-:W-:Y:S04]  /*50a0*/  @!UP0 USEL UR4, UR5, UR4, !UP2 ;  /* 0x0000000405048287 */ /* 0x000fe8000d000000 */
[----:B------:R-:W-:Y:S02]  /*50b0*/  @!UP0 UIMAD UR10, UR7, UR10, UR4 ;  /* 0x0000000a070a82a4 */ /* 0x000fe4000f8e0204 */
[----:B------:R-:W-:Y:S02]  /*50c0*/  @!UP0 UIADD3 UR11, UPT, UPT, UR11, -UR4, URZ ;  /* 0x800000040b0b8290 */ /* 0x000fe4000fffe0ff */
[----:B------:R-:W-:Y:S02]  /*50d0*/  UIMAD UR7, UR43, UR8, UR38 ;  /* 0x000000082b0772a4 */ /* 0x000fe4000f8e0226 */
[----:B------:R-:W-:Y:S02]  /*50e0*/  @!UP0 UIMAD UR6, UR11, UR42, UR5 ;  /* 0x0000002a0b0682a4 */ /* 0x000fe4000f8e0205 */
[----:B------:R-:W-:Y:S01]  /*50f0*/  UIMAD UR4, UR54, UR9, UR37 ;  /* 0x00000009360472a4 */ /* 0x000fe2000f8e0225 */
[----:B------:R-:W-:Y:S02]  /*5100*/  @!UP0 UMOV UR5, UR10 ;  /* 0x0000000a00058c82 */ /* 0x000fe40008000000 */
[----:B------:R-:W-:Y:S02]  /*5110*/  UIMAD UR38, UR5, UR43, UR7 ;  /* 0x0000002b052672a4 */ /* 0x000fe4000f8e0207 */
[----:B------:R-:W-:Y:S11]  /*5120*/  UIMAD UR37, UR6, UR54, UR4 ;  /* 0x00000036062572a4 */ /* 0x000ff6000f8e0204 */
[----:B------:R-:W-:Y:S01]  /*5130*/  @!UPT UIADD3 URZ, UPT, UPT, URZ, URZ, URZ ;  /* 0x000000fffffff290 */ /* 0x000fe2000fffe0ff */
.L_x_86:
[----:B------:R-:W-:Y:S01]  /*5140*/  UISETP.NE.AND UP0, UPT, UR39, 0x1, UPT ;  /* 0x000000012700788c */ /* 0x000fe2000bf05270 */
[----:B------:R-:W-:Y:S01]  /*5150*/  IADD3 R162, PT, PT, R162, 0x1, RZ ;  /* 0x00000001a2a27810 */ /* 0x000fe20007ffe0ff */
[----:B------:R-:W-:Y:S02]  /*5160*/  USHF.L.U32 UR50, UR16, 0x7, URZ ;  /* 0x0000000710327899 */ /* 0x000fe400080006ff */
[----:B------:R-:W-:Y:S07]  /*5170*/  USHF.L.U32 UR49, UR20, 0x7, URZ ;  /* 0x0000000714317899 */ /* 0x000fee00080006ff */
[----:B------:R-:W2:Y:S01]  /*5180*/  @!UP0 LDCU.128 UR12, c[0x0][0xb10] ;  /* 0x00016200ff0c87ac */ /* 0x000ea20008000c00 */
[----:B------:R-:W3:Y:S01]  /*5190*/  @!UP0 LDCU UR5, c[0x0][0xb0c] ;  /* 0x00016180ff0587ac */ /* 0x000ee20008000800 */
[----:B------:R-:W4:Y:S01]  /*51a0*/  @!UP0 LDCU UR10, c[0x0][0xb20] ;  /* 0x00016400ff0a87ac */ /* 0x000f220008000800 */
[----:B--2---:R-:W-:Y:S02]  /*51b0*/  UIMAD.WIDE.U32 UR8, UR38, UR12, URZ ;  /* 0x0000000c260872a5 */ /* 0x004fe4000f8e00ff */
[----:B------:R-:W-:Y:S02]  /*51c0*/  UIMAD.WIDE.U32 UR6, UR37, UR15, URZ ;  /* 0x0000000f250672a5 */ /* 0x000fe4000f8e00ff */
[----:B------:R-:W-:Y:S03]  /*51d0*/  @!UP0 UISETP.NE.AND UP1, UPT, UR14, 0x1, UPT ;  /* 0x000000010e00888c */ /* 0x000fe6000bf25270 */
[----:B------:R-:W-:Y:S01]  /*51e0*/  @!UP0 UMOV UR4, UR9 ;  /* 0x0000000900048c82 */ /* 0x000fe20008000000 */
[----:B---3--:R-:W-:Y:S02]  /*51f0*/  @!UP0 UISETP.NE.AND UP2, UPT, UR5, 0x1, UPT ;  /* 0x000000010500888c */ /* 0x008fe4000bf45270 */
[----:B------:R-:W-:Y:S01]  /*5200*/  @!UP0 USHF.R.U32.HI UR4, URZ, UR13, UR4 ;  /* 0x0000000dff048299 */ /* 0x000fe20008011604 */
[----:B------:R-:W-:Y:S02]  /*5210*/  @!UP0 UMOV UR6, UR7 ;  /* 0x0000000700068c82 */ /* 0x000fe40008000000 */
[----:B----4-:R-:W-:Y:S02]  /*5220*/  @!UP0 USHF.R.U32.HI UR6, URZ, UR10, UR6 ;  /* 0x0000000aff068299 */ /* 0x010fe40008011606 */
[----:B------:R-:W-:Y:S02]  /*5230*/  @!UP0 USEL UR7, UR38, UR4, !UP2 ;  /* 0x0000000426078287 */ /* 0x000fe4000d000000 */
[----:B------:R-:W-:Y:S04]  /*5240*/  @!UP0 USEL UR6, UR37, UR6, !UP1 ;  /* 0x0000000625068287 */ /* 0x000fe8000c800000 */
[----:B------:R-:W-:Y:S02]  /*5250*/  @!UP0 UIADD3 UR4, UPT, UPT, -UR7, UR6, URZ ;  /* 0x0000000607048290 */ /* 0x000fe4000fffe1ff */
[----:B------:R-:W-:Y:S02]  /*5260*/  @!UP0 UIADD3 UR6, UPT, UPT, UR7, -UR6, URZ ;  /* 0x8000000607068290 */ /* 0x000fe4000fffe0ff */
[----:B------:R-:W-:Y:S02]  /*5270*/  @!UP0 UIMAD UR38, UR4, UR5, UR38 ;  /* 0x00000005042682a4 */ /* 0x000fe4000f8e0226 */
[----:B------:R-:W-:Y:S02]  /*5280*/  @!UP0 UIMAD UR37, UR6, UR14, UR37 ;  /* 0x0000000e062582a4 */ /* 0x000fe4000f8e0225 */
[----:B------:R-:W-:Y:S09]  /*5290*/  ULOP3.LUT UP0, URZ, UR62, 0x1b0, URZ, 0xc0, !UPT ;  /* 0x000001b03eff7892 */ /* 0x000ff2000f80c0ff */
[----:B------:R-:W-:Y:S05]  /*52a0*/  BRA.U !UP0, `(.L_x_87) ;  /* 0x0000000108407547 */ /* 0x000fea000b800000 */
[----:B------:R-:W2:Y:S01]  /*52b0*/  LDCU.64 UR8, c[0x4][0x80] ;  /* 0x01001000ff0877ac */ /* 0x000ea20008000a00 */
[----:B------:R-:W-:Y:S01]  /*52c0*/  MOV R3, 0x0 ;  /* 0x0000000000037802 */ /* 0x000fe20000000f00 */
[----:B------:R-:W-:Y:S02]  /*52d0*/  HFMA2 R12, -RZ, RZ, 0, 5.9604644775390625e-08 ;  /* 0x00000001ff0c7431 */ /* 0x000fe400000001ff */
[----:B------:R-:W-:Y:S02]  /*52e0*/  IMAD.MOV.U32 R8, RZ, RZ, 0x70 ;  /* 0x00000070ff087424 */ /* 0x000fe400078e00ff */
[----:B------:R-:W-:Y:S01]  /*52f0*/  IMAD.MOV.U32 R13, RZ, RZ, RZ ;  /* 0x000000ffff0d7224 */ /* 0x000fe200078e00ff */
[----:B------:R-:W3:Y:S01]  /*5300*/  LDCU.64 UR6, c[0x4][0x88] ;  /* 0x01001100ff0677ac */ /* 0x000ee20008000a00 */
[----:B------:R-:W4:Y:S01]  /*5310*/  LDC.64 R2, c[0x4][R3] ;  /* 0x0100000003027b82 */ /* 0x000f220000000a00 */
[----:B------:R-:W1:Y:S01]  /*5320*/  LDCU.64 UR4, c[0x4][0x8] ;  /* 0x01000100ff0477ac */ /* 0x000e620008000a00 */
[----:B--2---:R-:W-:Y:S01]  /*5330*/  MOV R5, UR9 ;  /* 0x0000000900057c02 */ /* 0x004fe20008000f00 */
[----:B------:R-:W-:Y:S01]  /*5340*/  IMAD.U32 R4, RZ, RZ, UR8 ;  /* 0x00000008ff047e24 */ /* 0x000fe2000f8e00ff */
[----:B---3--:R-:W-:Y:S01]  /*5350*/  MOV R7, UR7 ;  /* 0x0000000700077c02 */ /* 0x008fe20008000f00 */
[----:B------:R-:W-:Y:S01]  /*5360*/  IMAD.U32 R6, RZ, RZ, UR6 ;  /* 0x00000006ff067e24 */ /* 0x000fe2000f8e00ff */
[----:B-1----:R-:W-:Y:S01]  /*5370*/  MOV R11, UR5 ;  /* 0x00000005000b7c02 */ /* 0x002fe20008000f00 */
[----:B------:R-:W-:Y:S02]  /*5380*/  IMAD.U32 R10, RZ, RZ, UR4 ;  /* 0x00000004ff0a7e24 */ /* 0x000fe4000f8e00ff */
[----:B------:R-:W-:Y:S07]  /*5390*/  LEPC R20, `(.L_x_87) ;  /* 0x000000001014794e */ /* 0x000fee0000000000 */
[----:B----45:R-:W-:Y:S05]  /*53a0*/  CALL.ABS.NOINC R2 ;  /* 0x0000000002007343 */ /* 0x030fea0003c00000 */
.L_x_87:
[----:B------:R-:W-:Y:S01]  /*53b0*/  LOP3.LUT P0, RZ, R177, 0x1b0, RZ, 0xc0, !PT ;  /* 0x000001b0b1ff7812 */ /* 0x000fe2000780c0ff */
[----:B------:R-:W-:Y:S11]  /*53c0*/  BSSY.RECONVERGENT B6, `(.L_x_88) ;  /* 0x0000013000067945 */ /* 0x000ff60003800200 */
[----:B------:R-:W-:Y:S01]  /*53d0*/  @!UPT UIADD3 URZ, UPT, UPT, URZ, URZ, URZ ;  /* 0x000000fffffff290 */ /* 0x000fe2000fffe0ff */
[----:B------:R-:W-:Y:S05]  /*53e0*/  @!P0 BRA `(.L_x_89) ;  /* 0x0000000000408947 */ /* 0x000fea0003800000 */
        /* <DEDUP_REMOVED lines=16> */
.L_x_89:
[----:B------:R-:W-:Y:S05]  /*54f0*/  BSYNC.RECONVERGENT B6 ;  /* 0x0000000000067941 */ /* 0x000fea0003800200 */
.L_x_88:
[----:B------:R-:W-:Y:S01]  /*5500*/  R2UR UR4, R161 ;  /* 0x00000000a10472ca */ /* 0x000fe200000e0000 */
[----:B------:R-:W-:Y:S01]  /*5510*/  UISETP.NE.U32.AND UP0, UPT, UR60, URZ, UPT ;  /* 0x000000ff3c00728c */ /* 0x000fe2000bf05070 */
[----:B------:R-:W-:Y:S02]  /*5520*/  ISETP.NE.U32.AND P4, PT, R156, RZ, PT ;  /* 0x000000ff9c00720c */ /* 0x000fe40003f85070 */
[----:B------:R-:W-:Y:S01]  /*5530*/  ISETP.NE.U32.AND P2, PT, RZ, UR56, PT ;  /* 0x00000038ff007c0c */ /* 0x000fe2000bf45070 */
[----:B------:R-:W-:Y:S01]  /*5540*/  UISETP.NE.AND.EX UP1, UPT, UR61, URZ, UPT, UP0 ;  /* 0x000000ff3d00728c */ /* 0x000fe2000bf25300 */
[----:B------:R-:W-:Y:S01]  /*5550*/  ISETP.NE.AND.EX P4, PT, R157, RZ, PT, P4 ;  /* 0x000000ff9d00720c */ /* 0x000fe20003f85340 */
[----:B------:R-:W-:Y:S01]  /*5560*/  UPLOP3.LUT UP0, UPT, UPT, UPT, UPT, 0x40, 0x4 ;  /* 0x000000000004789c */ /* 0x000fe20003f0e870 */
[----:B------:R-:W-:Y:S05]  /*5570*/  ISETP.NE.AND.EX P2, PT, RZ, UR57, PT, P2 ;  /* 0x00000039ff007c0c */ /* 0x000fea000bf45320 */
[----:B------:R-:W-:Y:S06]  /*5580*/  UISETP.NE.AND UP2, UPT, UR4, URZ, UPT ;  /* 0x000000ff0400728c */ /* 0x000fec000bf45270 */
[----:B------:R-:W-:Y:S05]  /*5590*/  PLOP3.LUT P1, PT, PT, PT, UP2, 0x80, 0x8 ;  /* 0x000000000008781c */ /* 0x000fea0003f2f028 */
[----:B------:R-:W-:Y:S06]  /*55a0*/  @UP2 UPLOP3.LUT UP0, UPT, UPT, UPT, UP1, 0x80, 0x8 ;  /* 0x000000000008289c */ /* 0x000fec0003f0f010 */
[----:B------:R-:W-:Y:S01]  /*55b0*/  PLOP3.LUT P0, PT, PT, PT, UP0, 0x80, 0x8 ;  /* 0x000000000008781c */ /* 0x000fe20003f0f008 */
[----:B------:R-:W-:Y:S01]  /*55c0*/  @!UPT UIADD3 URZ, UPT, UPT, URZ, URZ, URZ ;  /* 0x000000fffffff290 */ /* 0x000fe2000fffe0ff */
[----:B------:R-:W-:Y:S11]  /*55d0*/  BRA.U !UP1, `(.L_x_90) ;  /* 0x00000001093c7547 */ /* 0x000ff6000b800000 */
[----:B------:R-:W-:Y:S01]  /*55e0*/  UISETP.NE.U32.AND UP0, UPT, UR56, URZ, UPT ;  /* 0x000000ff3800728c */ /* 0x000fe2000bf05070 */
[----:B-1----:R-:W-:Y:S01]  /*55f0*/  HFMA2 R0, -RZ, RZ, 0, 5.9604644775390625e-08 ;  /* 0x00000001ff007431 */ /* 0x002fe200000001ff */
[----:B------:R-:W1:Y:S01]  /*5600*/  LDCU.64 UR8, c[0x0][0x358] ;  /* 0x00006b00ff0877ac */ /* 0x000e620008000a00 */
[----:B------:R-:W-:Y:S01]  /*5610*/  IMAD.MOV.U32 R158, RZ, RZ, 0x1 ;  /* 0x00000001ff9e7424 */ /* 0x000fe200078e00ff */
[----:B------:R-:W-:Y:S06]  /*5620*/  UISETP.NE.AND.EX UP0, UPT, UR57, URZ, UPT, UP0 ;  /* 0x000000ff3900728c */ /* 0x000fec000bf05300 */
[----:B------:R-:W-:Y:S05]  /*5630*/  PLOP3.LUT P3, PT, PT, PT, UP0, 0x80, 0x8 ;  /* 0x000000000008781c */ /* 0x000fea0003f6f008 */
[----:B------:R-:W2:Y:S01]  /*5640*/  @UP0 LDCU.64 UR4, c[0x0][0x888] ;  /* 0x00011100ff0407ac */ /* 0x000ea20008000a00 */
[----:B------:R-:W-:Y:S07]  /*5650*/  @UP0 UIMAD UR6, UR36, UR60, URZ ;  /* 0x0000003c240602a4 */ /* 0x000fee000f8e02ff */
[----:B------:R-:W-:Y:S01]  /*5660*/  @!P3 PRMT R158, R0, 0x7610, R158 ;  /* 0x00007610009eb816 */ /* 0x000fe2000000009e */
[----:B--2---:R-:W-:Y:S06]  /*5670*/  @UP0 UIMAD.WIDE UR4, UR6, 0x4, UR4 ;  /* 0x00000004060408a5 */ /* 0x004fec000f8e0204 */
[----:B------:R-:W-:Y:S01]  /*5680*/  IMAD.U32 R2, RZ, RZ, UR4 ;  /* 0x00000004ff027e24 */ /* 0x000fe2000f8e00ff */
[----:B------:R-:W-:Y:S04]  /*5690*/  MOV R3, UR5 ;  /* 0x0000000500037c02 */ /* 0x000fe80008000f00 */
[----:B------:R-:W2:Y:S01]  /*56a0*/  @!UP0 LDCU UR4, c[0x0][0x880] ;  /* 0x00011000ff0487ac */ /* 0x000ea20008000800 */
[----:B-1---5:R3:W5:Y:S02]  /*56b0*/  @P3 LDG.E R73, desc[UR8][R2.64] ;  /* 0x0000000802493981 */ /* 0x022764000c1e1900 */
[----:B--23--:R-:W-:Y:S02]  /*56c0*/  @!P3 IMAD.U32 R73, RZ, RZ, UR4 ;  /* 0x00000004ff49be24 */ /* 0x00cfe4000f8e00ff */
.L_x_90:
[----:B------:R-:W-:Y:S05]  /*56d0*/  @!P4 BRA `(.L_x_91) ;  /* 0x000000000024c947 */ /* 0x000fea0003800000 */
[----:B------:R-:W-:Y:S01]  /*56e0*/  ISETP.NE.U32.AND P3, PT, R138, RZ, PT ;  /* 0x000000ff8a00720c */ /* 0x000fe20003f65070 */
[----:B------:R-:W2:Y:S03]  /*56f0*/  LDCU.64 UR4, c[0x0][0x358] ;  /* 0x00006b00ff0477ac */ /* 0x000ea60008000a00 */
[----:B------:R-:W-:Y:S11]  /*5700*/  ISETP.NE.AND.EX P3, PT, R139, RZ, PT, P3 ;  /* 0x000000ff8b00720c */ /* 0x000ff60003f65330 */
[----:B------:R-:W-:Y:S02]  /*5710*/  @!UPT UIADD3 URZ, UPT, UPT, URZ, URZ, URZ ;  /* 0x000000fffffff290 */ /* 0x000fe4000fffe0ff */
[----:B------:R-:W3:Y:S01]  /*5720*/  @P3 LDC.64 R2, c[0x0][0x8a8] ;  /* 0x00022a00ff023b82 */ /* 0x000ee20000000a00 */
[----:B-1----:R-:W-:Y:S04]  /*5730*/  @P3 IMAD R0, R156, UR36, RZ ;  /* 0x000000249c003c24 */ /* 0x002fe8000f8e02ff */
[----:B---3--:R-:W-:Y:S05]  /*5740*/  @P3 IMAD.WIDE R2, R0, 0x4, R2 ;  /* 0x0000000400023825 */ /* 0x008fea00078e0202 */
[----:B--2--5:R2:W5:Y:S02]  /*5750*/  @P3 LDG.E R70, desc[UR4][R2.64] ;  /* 0x0000000402463981 */ /* 0x024564000c1e1900 */
[----:B--2---:R-:W3:Y:S02]  /*5760*/  @!P3 LDC R70, c[0x0][0x8a0] ;  /* 0x00022800ff46bb82 */ /* 0x004ee40000000800 */
.L_x_91:
[----:B-----5:R-:W-:Y:S01]  /*5770*/  FSETP.NEU.AND P4, PT, R73, RZ, PT ;  /* 0x000000ff4900720b */ /* 0x020fe20003f8d000 */
[----:B------:R-:W-:Y:S01]  /*5780*/  BSSY B1, `(.L_x_92) ;  /* 0x0000047000017945 */ /* 0x000fe20003800000 */
[----:B------:R-:W-:Y:S01]  /*5790*/  SEL R7, RZ, 0xffffffff, P2 ;  /* 0xffffffffff077807 */ /* 0x000fe20001000000 */
[----:B------:R-:W-:Y:S01]  /*57a0*/  IMAD.MOV.U32 R187, RZ, RZ, 0x1 ;  /* 0x00000001ffbb7424 */ /* 0x000fe200078e00ff */
[----:B------:R-:W-:Y:S01]  /*57b0*/  LOP3.LUT P3, RZ, R158, 0xff, RZ, 0xc0, !PT ;  /* 0x000000ff9eff7812 */ /* 0x000fe2000786c0ff */
[----:B------:R-:W-:Y:S01]  /*57c0*/  IMAD R71, R68, 0x80, R69 ;  /* 0x0000008044477824 */ /* 0x000fe200078e0245 */
[----:B-1----:R-:W-:Y:S02]  /*57d0*/  @P1 SEL R0, RZ, 0xffffffff, P4 ;  /* 0xffffffffff001807 */ /* 0x002fe40002000000 */
[----:B------:R-:W-:Y:S02]  /*57e0*/  CS2R R154, SRZ ;  /* 0x00000000009a7805 */ /* 0x000fe4000001ff00 */
[----:B------:R-:W-:Y:S02]  /*57f0*/  LEA R3, R166, UR44, 0x3 ;  /* 0x0000002ca6037c11 */ /* 0x000fe4000f8e18ff */
[----:B------:R-:W-:Y:S02]  /*5800*/  CS2R R152, SRZ ;  /* 0x0000000000987805 */ /* 0x000fe4000001ff00 */
[----:B------:R-:W-:Y:S02]  /*5810*/  @P0 SEL R0, R7, R0, !P3 ;  /* 0x0000000007000207 */ /* 0x000fe40005800000 */
[----:B------:R-:W-:Y:S02]  /*5820*/  CS2R R150, SRZ ;  /* 0x0000000000967805 */ /* 0x000fe4000001ff00 */
[----:B------:R-:W-:Y:S02]  /*5830*/  LEA R186, R68, UR44, 0x3 ;  /* 0x0000002c44ba7c11 */ /* 0x000fe4000f8e18ff */
[----:B------:R-:W-:Y:S02]  /*5840*/  CS2R R148, SRZ ;  /* 0x0000000000947805 */ /* 0x000fe4000001ff00 */
[----:B------:R-:W-:Y:S02]  /*5850*/  @P1 LOP3.LUT R0, R0, 0x1, RZ, 0xc0, !PT ;  /* 0x0000000100001812 */ /* 0x000fe400078ec0ff */
[----:B------:R-:W-:Y:S02]  /*5860*/  CS2R R146, SRZ ;  /* 0x0000000000927805 */ /* 0x000fe4000001ff00 */
[----:B------:R-:W-:Y:S02]  /*5870*/  SHF.L.U32 R5, R168, 0x1f, RZ ;  /* 0x0000001fa8057819 */ /* 0x000fe400000006ff */
[----:B------:R-:W-:Y:S02]  /*5880*/  CS2R R144, SRZ ;  /* 0x0000000000907805 */ /* 0x000fe4000001ff00 */
[----:B------:R-:W-:Y:S02]  /*5890*/  ISETP.NE.U32.OR P6, PT, R0, 0x1, !P1 ;  /* 0x000000010000780c */ /* 0x000fe40004fc5470 */
[----:B------:R-:W-:Y:S02]  /*58a0*/  CS2R R142, SRZ ;  /* 0x00000000008e7805 */ /* 0x000fe4000001ff00 */
[----:B------:R-:W-:Y:S02]  /*58b0*/  PLOP3.LUT P2, PT, PT, PT, UP1, 0x80, 0x8 ;  /* 0x000000000008781c */ /* 0x000fe40003f4f018 */
[----:B------:R-:W-:Y:S02]  /*58c0*/  CS2R R140, SRZ ;  /* 0x00000000008c7805 */ /* 0x000fe4000001ff00 */
[----:B------:R-:W-:Y:S02]  /*58d0*/  SEL R0, RZ, 0xffffffff, P4 ;  /* 0xffffffffff007807 */ /* 0x000fe40002000000 */
[----:B------:R-:W-:Y:S03]  /*58e0*/  P2R R172, PR, RZ, 0x40 ;  /* 0x00000040ffac7803 */ /* 0x000fe60000000000 */
[----:B------:R-:W-:Y:S04]  /*58f0*/  @P6 SHF.L.U32 R2, R165, 0x1f, RZ ;  /* 0x0000001fa5026819 */ /* 0x000fe800000006ff */
[----:B------:R-:W-:Y:S01]  /*5900*/  @P2 SEL R0, R7, R0, !P3 ;  /* 0x0000000007002207 */ /* 0x000fe20005800000 */
[----:B------:R-:W1:Y:S03]  /*5910*/  @P6 SYNCS.PHASECHK.TRANS64.TRYWAIT P1, [R3+URZ+0x30], R2 ;  /* 0x00003002030065a7 */ /* 0x000e6600080211ff */
[----:B------:R-:W-:Y:S04]  /*5920*/  LOP3.LUT R0, R0, 0x1, RZ, 0xc0, !PT ;  /* 0x0000000100007812 */ /* 0x000fe800078ec0ff */
[----:B------:R-:W-:Y:S04]  /*5930*/  ISETP.NE.U32.AND P5, PT, R0, 0x1, PT ;  /* 0x000000010000780c */ /* 0x000fe80003fa5070 */
[----:B------:R-:W-:Y:S01]  /*5940*/  P2R R192, PR, RZ, 0x20 ;  /* 0x00000020ffc07803 */ /* 0x000fe20000000000 */
[----:B------:R2:W4:Y:S01]  /*5950*/  SYNCS.PHASECHK.TRANS64.TRYWAIT P0, [R186+URZ+0x80], R5 ;  /* 0x00008005ba0075a7 */ /* 0x00052200080011ff */
[----:B-1----:R-:W-:Y:S01]  /*5960*/  @P6 SEL R187, RZ, 0x1, !P1 ;  /* 0x00000001ffbb6807 */ /* 0x002fe20004800000 */
[----:B--2---:R-:W-:Y:S06]  /*5970*/  @!P6 BRA `(.L_x_93) ;  /* 0x00000000009ce947 */ /* 0x004fec0003800000 */
[----:B------:R-:W-:Y:S01]  /*5980*/  @P5 IMAD R7, R166, 0x2000, R171 ;  /* 0x00002000a6075824 */ /* 0x000fe200078e02ab */
[----:B------:R-:W-:Y:S01]  /*5990*/  ISETP.NE.AND P1, PT, R187, RZ, PT ;  /* 0x000000ffbb00720c */ /* 0x000fe20003f25270 */
[----:B------:R-:W-:Y:S01]  /*59a0*/  BSSY B0, `(.L_x_94) ;  /* 0x0000010000007945 */ /* 0x000fe20003800000 */
[----:B------:R-:W-:Y:S01]  /*59b0*/  CS2R R142, SRZ ;  /* 0x00000000008e7805 */ /* 0x000fe2000001ff00 */
[--C-:B------:R-:W-:Y:S01]  /*59c0*/  @P5 IMAD R6, R176, -0x10, R7.reuse ;  /* 0xfffffff0b0065824 */ /* 0x100fe200078e0207 */
[----:B------:R-:W-:Y:S01]  /*59d0*/  CS2R R140, SRZ ;  /* 0x00000000008c7805 */ /* 0x000fe2000001ff00 */
[----:B------:R-:W-:Y:S01]  /*59e0*/  @P5 IMAD R4, R170, -0x10, R7 ;  /* 0xfffffff0aa045824 */ /* 0x000fe200078e0207 */
[----:B------:R-:W-:Y:S01]  /*59f0*/  CS2R R150, SRZ ;  /* 0x0000000000967805 */ /* 0x000fe2000001ff00 */
[----:B------:R-:W-:Y:S01]  /*5a00*/  @P5 IMAD R2, R169, 0x10, R6 ;  /* 0x00000010a9025824 */ /* 0x000fe200078e0206 */
[----:B------:R-:W-:Y:S02]  /*5a10*/  CS2R R148, SRZ ;  /* 0x0000000000947805 */ /* 0x000fe4000001ff00 */
[----:B------:R-:W-:Y:S02]  /*5a20*/  CS2R R146, SRZ ;  /* 0x0000000000927805 */ /* 0x000fe4000001ff00 */
[----:B------:R-:W-:Y:S02]  /*5a30*/  CS2R R144, SRZ ;  /* 0x0000000000907805 */ /* 0x000fe4000001ff00 */
[----:B------:R-:W-:Y:S02]  /*5a40*/  CS2R R154, SRZ ;  /* 0x00000000009a7805 */ /* 0x000fe4000001ff00 */
[----:B------:R-:W-:Y:S01]  /*5a50*/  CS2R R152, SRZ ;  /* 0x0000000000987805 */ /* 0x000fe2000001ff00 */
[----:B------:R-:W-:Y:S06]  /*5a60*/  @P1 BRA `(.L_x_95) ;  /* 0x00000000000c1947 */ /* 0x000fec0003800000 */
[----:B------:R-:W-:Y:S04]  /*5a70*/  SHF.L.U32 R0, R165, 0x1f, RZ ;  /* 0x0000001fa5007819 */ /* 0x000fe800000006ff */
[----:B------:R-:W1:Y:S02]  /*5a80*/  SYNCS.PHASECHK.TRANS64.TRYWAIT P1, [R3+URZ+0x30], R0 ;  /* 0x00003000030075a7 */ /* 0x000e6400080211ff */
[----:B-1----:R-:W-:Y:S05]  /*5a90*/  @!P1 BRA `(.L_x_96) ;  /* 0x0000003400109947 */ /* 0x002fea0003800000 */
.L_x_95:
[----:B------:R-:W-:Y:S05]  /*5aa0*/  BSYNC B0 ;  /* 0x0000000000007941 */ /* 0x000fea0003800000 */
.L_x_94:
[----:B------:R-:W-:Y:S01]  /*5ab0*/  ISETP.NE.AND P1, PT, R192, RZ, PT ;  /* 0x000000ffc000720c */ /* 0x000fe20003f25270 */
[----:B-1----:R-:W-:Y:S02]  /*5ac0*/  VIADD R3, R3, 0x40 ;  /* 0x0000004003037836 */ /* 0x002fe40000000000 */
[----:B------:R-:W-:Y:S02]  /*5ad0*/  IMAD.U32 R0, RZ, RZ, UR45 ;  /* 0x0000002dff007e24 */ /* 0x000fe4000f8e00ff */
[----:B------:R-:W-:Y:S03]  /*5ae0*/  VIADD R166, R166, 0x1 ;  /* 0x00000001a6a67836 */ /* 0x000fe60000000000 */
[----:B------:R-:W-:Y:S05]  /*5af0*/  PRMT R0, R0, 0x654, R3 ;  /* 0x0000065400007816 */ /* 0x000fea0000000003 */
[----:B------:R1:W2:Y:S04]  /*5b00*/  @P1 LDS.128 R140, [R7] ;  /* 0x00000000078c1984 */ /* 0x0002a80000000c00 */
[----:B------:R1:W1:Y:S04]  /*5b10*/  @P1 LDS.128 R148, [R4+0x20] ;  /* 0x0000200004941984 */ /* 0x0002680000000c00 */
[----:B------:R1:W1:Y:S04]  /*5b20*/  @P1 LDS.128 R144, [R6+0x10] ;  /* 0x0000100006901984 */ /* 0x0002680000000c00 */
[----:B------:R1:W1:Y:S01]  /*5b30*/  @P1 LDS.128 R152, [R2+0x10] ;  /* 0x0000100002981984 */ /* 0x0002620000000c00 */
[C---:B------:R-:W-:Y:S01]  /*5b40*/  ISETP.NE.AND P1, PT, R166.reuse, 0x2, PT ;  /* 0x00000002a600780c */ /* 0x040fe20003f25270 */
[----:B------:R-:W-:Y:S01]  /*5b50*/  @!PT LDS RZ, [RZ] ;  /* 0x00000000fffff984 */ /* 0x000fe20000000800 */
[----:B------:R-:W-:Y:S01]  /*5b60*/  @!PT LDS RZ, [RZ] ;  /* 0x00000000fffff984 */ /* 0x000fe20000000800 */
[----:B------:R-:W-:Y:S01]  /*5b70*/  @!PT LDS RZ, [RZ] ;  /* 0x00000000fffff984 */ /* 0x000fe20000000800 */
[----:B------:R-:W-:Y:S01]  /*5b80*/  @!PT LDS RZ, [RZ] ;  /* 0x00000000fffff984 */ /* 0x000fe20000000800 */
[----:B------:R5:W-:Y:S06]  /*5b90*/  MEMBAR.ALL.CTA ;  /* 0x0000000000007992 */ /* 0x000bec0000008000 */
[----:B-----5:R-:W5:Y:S01]  /*5ba0*/  FENCE.VIEW.ASYNC.S ;  /* 0x00000000000073c6 */ /* 0x020f620000000000 */
[----:B------:R-:W-:Y:S01]  /*5bb0*/  SEL R166, R166, RZ, P1 ;  /* 0x000000ffa6a67207 */ /* 0x000fe20000800000 */
[----:B-----5:R5:W-:Y:S02]  /*5bc0*/  SYNCS.ARRIVE.TRANS64.RED.A1T0 RZ, [R0+URZ], RZ ;  /* 0x000000ff00ff79a7 */ /* 0x020be400081004ff */
[----:B-----5:R-:W-:Y:S04]  /*5bd0*/  SEL R0, RZ, 0x1, P1 ;  /* 0x00000001ff007807 */ /* 0x020fe80000800000 */
[----:B--2---:R-:W-:Y:S02]  /*5be0*/  LOP3.LUT R165, R165, R0, RZ, 0x3c, !PT ;  /* 0x00000000a5a57212 */ /* 0x004fe400078e3cff */
.L_x_93:
[----:B------:R-:W-:Y:S05]  /*5bf0*/  BSYNC B1 ;  /* 0x0000000000017941 */ /* 0x000fea0003800000 */
.L_x_92:
[----:B------:R-:W-:Y:S04]  /*5c00*/  SHF.R.U32.HI R0, RZ, 0x15, R71 ;  /* 0x00000015ff007819 */ /* 0x000fe80000011647 */
[----:B------:R-:W-:Y:S01]  /*5c10*/  LOP3.LUT P1, RZ, R0, 0x3, R159, 0x48, !PT ;  /* 0x0000000300ff7812 */ /* 0x000fe2000782489f */
[----:B------:R-:W-:Y:S01]  /*5c20*/  @!UPT UIADD3 URZ, UPT, UPT, URZ, URZ, URZ ;  /* 0x000000fffffff290 */ /* 0x000fe2000fffe0ff */
[----:B----4-:R-:W-:Y:S11]  /*5c30*/  @P0 BRA `(.L_x_97) ;  /* 0x0000000000080947 */ /* 0x010ff60003800000 */
[----:B------:R-:W2:Y:S02]  /*5c40*/  SYNCS.PHASECHK.TRANS64.TRYWAIT P0, [R186+URZ+0x80], R5 ;  /* 0x00008005ba0075a7 */ /* 0x000ea400080011ff */
[----:B--2---:R-:W-:Y:S05]  /*5c50*/  @!P0 BRA `(.L_x_98) ;  /* 0x0000003000b48947 */ /* 0x004fea0003800000 */
.L_x_97:
[----:B------:R-:W-:Y:S04]  /*5c60*/  BSSY.RECONVERGENT B6, `(.L_x_99) ;  /* 0x0000012000067945 */ /* 0x000fe80003800200 */
[----:B------:R-:W-:Y:S05]  /*5c70*/  @!P1 BRA `(.L_x_100) ;  /* 0x0000000000409947 */ /* 0x000fea0003800000 */
[----:B------:R-:W2:Y:S01]  /*5c80*/  LDCU.64 UR8, c[0x4][0x70] ;  /* 0x01000e00ff0877ac */ /* 0x000ea20008000a00 */
[----:B------:R-:W-:Y:S01]  /*5c90*/  MOV R3, 0x0 ;  /* 0x0000000000037802 */ /* 0x000fe20000000f00 */
[----:B------:R-:W-:Y:S02]  /*5ca0*/  HFMA2 R12, -RZ, RZ, 0, 5.9604644775390625e-08 ;  /* 0x00000001ff0c7431 */ /* 0x000fe400000001ff */
[----:B------:R-:W-:Y:S02]  /*5cb0*/  IMAD.MOV.U32 R8, RZ, RZ, 0x192 ;  /* 0x00000192ff087424 */ /* 0x000fe400078e00ff */
[----:B------:R-:W-:Y:S01]  /*5cc0*/  IMAD.MOV.U32 R13, RZ, RZ, RZ ;  /* 0x000000ffff0d7224 */ /* 0x000fe200078e00ff */
[----:B------:R-:W4:Y:S01]  /*5cd0*/  LDCU.64 UR6, c[0x4][0x78] ;  /* 0x01000f00ff0677ac */ /* 0x000f220008000a00 */
[----:B-1----:R-:W1:Y:S01]  /*5ce0*/  LDC.64 R2, c[0x4][R3] ;  /* 0x0100000003027b82 */ /* 0x002e620000000a00 */
[----:B------:R-:W5:Y:S01]  /*5cf0*/  LDCU.64 UR4, c[0x4][0x10] ;  /* 0x01000200ff0477ac */ /* 0x000f620008000a00 */
[----:B--2---:R-:W-:Y:S01]  /*5d00*/  MOV R5, UR9 ;  /* 0x0000000900057c02 */ /* 0x004fe20008000f00 */
[----:B------:R-:W-:Y:S01]  /*5d10*/  IMAD.U32 R4, RZ, RZ, UR8 ;  /* 0x00000008ff047e24 */ /* 0x000fe2000f8e00ff */
[----:B----4-:R-:W-:Y:S01]  /*5d20*/  MOV R7, UR7 ;  /* 0x0000000700077c02 */ /* 0x010fe20008000f00 */
[----:B------:R-:W-:Y:S01]  /*5d30*/  IMAD.U32 R6, RZ, RZ, UR6 ;  /* 0x00000006ff067e24 */ /* 0x000fe2000f8e00ff */
[----:B-----5:R-:W-:Y:S01]  /*5d40*/  MOV R11, UR5 ;  /* 0x00000005000b7c02 */ /* 0x020fe20008000f00 */
[----:B------:R-:W-:Y:S02]  /*5d50*/  IMAD.U32 R10, RZ, RZ, UR4 ;  /* 0x00000004ff0a7e24 */ /* 0x000fe4000f8e00ff */
[----:B------:R-:W-:Y:S07]  /*5d60*/  LEPC R20, `(.L_x_100) ;  /* 0x000000001014794e */ /* 0x000fee0000000000 */
[----:B-1-3--:R-:W-:Y:S05]  /*5d70*/  CALL.ABS.NOINC R2 ;  /* 0x0000000002007343 */ /* 0x00afea0003c00000 */
.L_x_100:
[----:B------:R-:W-:Y:S05]  /*5d80*/  BSYNC.RECONVERGENT B6 ;  /* 0x0000000000067941 */ /* 0x000fea0003800200 */
.L_x_99:
[-C--:B------:R-:W-:Y:S01]  /*5d90*/  F2FP.F16.E4M3.UNPACK_B R74, R140.reuse ;  /* 0x0000008cff4a723e */ /* 0x080fe200020006ff */
[----:B------:R-:W-:Y:S05]  /*5da0*/  WARPSYNC.ALL ;  /* 0x0000000000007948 */ /* 0x000fea0003800000 */
[----:B------:R-:W-:Y:S01]  /*5db0*/  R2UR UR4, R71 ;  /* 0x00000000470472ca */ /* 0x000fe200000e0000 */
[--C-:B------:R-:W-:Y:S01]  /*5dc0*/  HADD2.F32 R72, -RZ, R74.reuse.H0_H0 ;  /* 0x2000004aff487230 */ /* 0x100fe20000004100 */
[----:B------:R-:W-:Y:S01]  /*5dd0*/  F2FP.F16.E4M3.UNPACK_B R76, R140.H1 ;  /* 0x0000008cff4c723e */ /* 0x000fe200030006ff */
[----:B------:R-:W-:Y:S01]  /*5de0*/  HADD2.F32 R75, -RZ, R74.H1_H1 ;  /* 0x3000004aff4b7230 */ /* 0x000fe20000004100 */
[-C--:B------:R-:W-:Y:S01]  /*5df0*/  F2FP.F16.E4M3.UNPACK_B R78, R141.reuse ;  /* 0x0000008dff4e723e */ /* 0x080fe200020006ff */
[----:B------:R-:W-:Y:S01]  /*5e00*/  BSSY.RECONVERGENT B0, `(.L_x_101) ;  /* 0x000011d000007945 */ /* 0x000fe20003800200 */
[----:B------:R-:W-:Y:S01]  /*5e10*/  F2FP.F16.E4M3.UNPACK_B R80, R141.H1 ;  /* 0x0000008dff50723e */ /* 0x000fe200030006ff */
[----:B------:R-:W-:Y:S01]  /*5e20*/  HADD2.F32 R74, -RZ, R76.H0_H0 ;  /* 0x2000004cff4a7230 */ /* 0x000fe20000004100 */
[-C--:B------:R-:W-:Y:S01]  /*5e30*/  F2FP.F16.E4M3.UNPACK_B R82, R142.reuse ;  /* 0x0000008eff52723e */ /* 0x080fe200020006ff */
[--C-:B------:R-:W-:Y:S01]  /*5e40*/  HADD2.F32 R77, -RZ, R78.reuse.H0_H0 ;  /* 0x2000004eff4d7230 */ /* 0x100fe20000004100 */
[----:B------:R-:W-:Y:S01]  /*5e50*/  F2FP.F16.E4M3.UNPACK_B R84, R142.H1 ;  /* 0x0000008eff54723e */ /* 0x000fe200030006ff */
[----:B------:R-:W-:Y:S01]  /*5e60*/  HADD2.F32 R78, -RZ, R78.H1_H1 ;  /* 0x3000004eff4e7230 */ /* 0x000fe20000004100 */
[-C--:B------:R-:W-:Y:S01]  /*5e70*/  F2FP.F16.E4M3.UNPACK_B R86, R143.reuse ;  /* 0x0000008fff56723e */ /* 0x080fe200020006ff */
[----:B-12---:R-:W3:Y:S01]  /*5e80*/  LDTM.x64 R4, tmem[UR4] ;  /* 0x00000004000479ee */ /* 0x006ee20008340000 */
[----:B------:R-:W-:Y:S01]  /*5e90*/  F2FP.F16.E4M3.UNPACK_B R88, R143.H1 ;  /* 0x0000008fff58723e */ /* 0x000fe200030006ff */
[----:B------:R-:W-:Y:S01]  /*5ea0*/  HADD2.F32 R76, -RZ, R76.H1_H1 ;  /* 0x3000004cff4c7230 */ /* 0x000fe20000004100 */
[-C--:B------:R-:W-:Y:S01]  /*5eb0*/  F2FP.F16.E4M3.UNPACK_B R90, R144.reuse ;  /* 0x00000090ff5a723e */ /* 0x080fe200020006ff */
[----:B------:R-:W-:Y:S01]  /*5ec0*/  HADD2.F32 R79, -RZ, R80.H0_H0 ;  /* 0x20000050ff4f7230 */ /* 0x000fe20000004100 */
[----:B------:R-:W-:Y:S01]  /*5ed0*/  F2FP.F16.E4M3.UNPACK_B R92, R144.H1 ;  /* 0x00000090ff5c723e */ /* 0x000fe200030006ff */
[--C-:B------:R-:W-:Y:S01]  /*5ee0*/  HADD2.F32 R81, -RZ, R82.reuse.H0_H0 ;  /* 0x20000052ff517230 */ /* 0x100fe20000004100 */
[----:B------:R-:W-:Y:S01]  /*5ef0*/  ISETP.NE.AND P6, PT, R172, RZ, PT ;  /* 0x000000ffac00720c */ /* 0x000fe20003fc5270 */
[----:B------:R-:W-:Y:S01]  /*5f00*/  HADD2.F32 R82, -RZ, R82.H1_H1 ;  /* 0x30000052ff527230 */ /* 0x000fe20000004100 */
[----:B------:R-:W-:Y:S01]  /*5f10*/  SHF.L.U32 R194, R164, 0x4, RZ ;  /* 0x00000004a4c27819 */ /* 0x000fe200000006ff */
[--C-:B------:R-:W-:Y:S01]  /*5f20*/  HADD2.F32 R85, -RZ, R86.reuse.H0_H0 ;  /* 0x20000056ff557230 */ /* 0x100fe20000004100 */
[----:B------:R-:W-:Y:S01]  /*5f30*/  SHF.L.U32 R202, R163, 0x4, RZ ;  /* 0x00000004a3ca7819 */ /* 0x000fe200000006ff */
[----:B------:R-:W-:Y:S01]  /*5f40*/  HADD2.F32 R86, -RZ, R86.H1_H1 ;  /* 0x30000056ff567230 */ /* 0x000fe20000004100 */
[C---:B------:R-:W-:Y:S01]  /*5f50*/  IADD3 R179, PT, PT, R171.reuse, R194, RZ ;  /* 0x000000c2abb37210 */ /* 0x040fe20007ffe0ff */
[--C-:B------:R-:W-:Y:S01]  /*5f60*/  HADD2.F32 R89, -RZ, R90.reuse.H0_H0 ;  /* 0x2000005aff597230 */ /* 0x100fe20000004100 */
[----:B------:R-:W-:Y:S01]  /*5f70*/  IADD3 R185, PT, PT, R171, R202, RZ ;  /* 0x000000caabb97210 */ /* 0x000fe20007ffe0ff */
[----:B------:R-:W-:Y:S01]  /*5f80*/  HADD2.F32 R90, -RZ, R90.H1_H1 ;  /* 0x3000005aff5a7230 */ /* 0x000fe20000004100 */
[----:B------:R-:W-:Y:S01]  /*5f90*/  SHF.L.U32 R200, R169, 0x4, RZ ;  /* 0x00000004a9c87819 */ /* 0x000fe200000006ff */
[----:B------:R-:W-:Y:S01]  /*5fa0*/  HADD2.F32 R80, -RZ, R80.H1_H1 ;  /* 0x30000050ff507230 */ /* 0x000fe20000004100 */
[----:B------:R-:W-:Y:S01]  /*5fb0*/  F2FP.F16.E4M3.UNPACK_B R94, R145 ;  /* 0x00000091ff5e723e */ /* 0x000fe200020006ff */
[--C-:B------:R-:W-:Y:S01]  /*5fc0*/  HADD2.F32 R83, -RZ, R84.reuse.H0_H0 ;  /* 0x20000054ff537230 */ /* 0x100fe20000004100 */
[----:B------:R-:W-:Y:S01]  /*5fd0*/  IADD3 R184, PT, PT, R200, R179, RZ ;  /* 0x000000b3c8b87210 */ /* 0x000fe20007ffe0ff */
[----:B------:R-:W-:Y:S01]  /*5fe0*/  HADD2.F32 R84, -RZ, R84.H1_H1 ;  /* 0x30000054ff547230 */ /* 0x000fe20000004100 */
[----:B------:R-:W-:Y:S01]  /*5ff0*/  F2FP.F16.E4M3.UNPACK_B R98, R146 ;  /* 0x00000092ff62723e */ /* 0x000fe200020006ff */
[C---:B---3--:R-:W-:Y:S01]  /*6000*/  FMUL R0, R70.reuse, R4 ;  /* 0x0000000446007220 */ /* 0x048fe20000400000 */
[C---:B------:R-:W-:Y:S01]  /*6010*/  FMUL R2, R70.reuse, R5 ;  /* 0x0000000546027220 */ /* 0x040fe20000400000 */
[C---:B------:R-:W-:Y:S01]  /*6020*/  FMUL R4, R70.reuse, R8 ;  /* 0x0000000846047220 */ /* 0x040fe20000400000 */
[C---:B------:R-:W-:Y:S01]  /*6030*/  FMUL R5, R70.reuse, R9 ;  /* 0x0000000946057220 */ /* 0x040fe20000400000 */
[C---:B------:R-:W-:Y:S01]  /*6040*/  FFMA R0, R73.reuse, R72, R0 ;  /* 0x0000004849007223 */ /* 0x040fe20000000000 */
[C---:B------:R-:W-:Y:S01]  /*6050*/  FFMA R2, R73.reuse, R75, R2 ;  /* 0x0000004b49027223 */ /* 0x040fe20000000002 */
[C---:B------:R-:W-:Y:S01]  /*6060*/  FMUL R8, R70.reuse, R12 ;  /* 0x0000000c46087220 */ /* 0x040fe20000400000 */
[C---:B------:R-:W-:Y:S01]  /*6070*/  FMUL R9, R70.reuse, R13 ;  /* 0x0000000d46097220 */ /* 0x040fe20000400000 */
[C---:B------:R-:W-:Y:S01]  /*6080*/  FMUL R12, R70.reuse, R16 ;  /* 0x00000010460c7220 */ /* 0x040fe20000400000 */
[C---:B------:R-:W-:Y:S01]  /*6090*/  FMUL R13, R70.reuse, R17 ;  /* 0x00000011460d7220 */ /* 0x040fe20000400000 */
[C---:B------:R-:W-:Y:S01]  /*60a0*/  FMUL R16, R70.reuse, R20 ;  /* 0x0000001446107220 */ /* 0x040fe20000400000 */
[C---:B------:R-:W-:Y:S01]  /*60b0*/  FMUL R17, R70.reuse, R21 ;  /* 0x0000001546117220 */ /* 0x040fe20000400000 */
[--C-:B------:R-:W-:Y:S02]  /*60c0*/  HADD2.F32 R93, -RZ, R94.reuse.H0_H0 ;  /* 0x2000005eff5d7230 */ /* 0x100fe40000004100 */
[C---:B------:R-:W-:Y:S01]  /*60d0*/  FMUL R20, R70.reuse, R24 ;  /* 0x0000001846147220 */ /* 0x040fe20000400000 */
[----:B------:R-:W-:Y:S02]  /*60e0*/  HADD2.F32 R94, -RZ, R94.H1_H1 ;  /* 0x3000005eff5e7230 */ /* 0x000fe40000004100 */
[C---:B------:R-:W-:Y:S01]  /*60f0*/  FMUL R21, R70.reuse, R25 ;  /* 0x0000001946157220 */ /* 0x040fe20000400000 */
[--C-:B------:R-:W-:Y:S02]  /*6100*/  HADD2.F32 R97, -RZ, R98.reuse.H0_H0 ;  /* 0x20000062ff617230 */ /* 0x100fe40000004100 */
[C---:B------:R-:W-:Y:S01]  /*6110*/  FMUL R24, R70.reuse, R28 ;  /* 0x0000001c46187220 */ /* 0x040fe20000400000 */
[----:B------:R-:W-:Y:S02]  /*6120*/  HADD2.F32 R98, -RZ, R98.H1_H1 ;  /* 0x30000062ff627230 */ /* 0x000fe40000004100 */
[C---:B------:R-:W-:Y:S01]  /*6130*/  FMUL R25, R70.reuse, R29 ;  /* 0x0000001d46197220 */ /* 0x040fe20000400000 */
[C---:B------:R-:W-:Y:S01]  /*6140*/  FMUL R28, R70.reuse, R32 ;  /* 0x00000020461c7220 */ /* 0x040fe20000400000 */
[C---:B------:R-:W-:Y:S01]  /*6150*/  FMUL R29, R70.reuse, R33 ;  /* 0x00000021461d7220 */ /* 0x040fe20000400000 */
[C---:B------:R-:W-:Y:S01]  /*6160*/  FMUL R32, R70.reuse, R36 ;  /* 0x0000002446207220 */ /* 0x040fe20000400000 */
[----:B------:R-:W-:Y:S01]  /*6170*/  F2FP.F16.E4M3.UNPACK_B R96, R145.H1 ;  /* 0x00000091ff60723e */ /* 0x000fe200030006ff */
[C---:B------:R-:W-:Y:S01]  /*6180*/  FMUL R33, R70.reuse, R37 ;  /* 0x0000002546217220 */ /* 0x040fe20000400000 */
[C---:B------:R-:W-:Y:S01]  /*6190*/  FMUL R36, R70.reuse, R40 ;  /* 0x0000002846247220 */ /* 0x040fe20000400000 */
[----:B------:R-:W-:Y:S01]  /*61a0*/  F2FP.F16.E4M3.UNPACK_B R100, R146.H1 ;  /* 0x00000092ff64723e */ /* 0x000fe200030006ff */
[C---:B------:R-:W-:Y:S01]  /*61b0*/  FMUL R37, R70.reuse, R41 ;  /* 0x0000002946257220 */ /* 0x040fe20000400000 */
[C---:B------:R-:W-:Y:S01]  /*61c0*/  FMUL R40, R70.reuse, R44 ;  /* 0x0000002c46287220 */ /* 0x040fe20000400000 */
[----:B------:R-:W-:Y:S01]  /*61d0*/  F2FP.F16.E4M3.UNPACK_B R102, R147 ;  /* 0x00000093ff66723e */ /* 0x000fe200020006ff */
[C---:B------:R-:W-:Y:S01]  /*61e0*/  FMUL R41, R70.reuse, R45 ;  /* 0x0000002d46297220 */ /* 0x040fe20000400000 */
[C---:B------:R-:W-:Y:S01]  /*61f0*/  FMUL R44, R70.reuse, R48 ;  /* 0x00000030462c7220 */ /* 0x040fe20000400000 */
[----:B------:R-:W-:Y:S01]  /*6200*/  F2FP.F16.E4M3.UNPACK_B R104, R147.H1 ;  /* 0x00000093ff68723e */ /* 0x000fe200030006ff */
[C---:B------:R-:W-:Y:S01]  /*6210*/  FMUL R45, R70.reuse, R49 ;  /* 0x00000031462d7220 */ /* 0x040fe20000400000 */
[--C-:B------:R-:W-:Y:S02]  /*6220*/  HADD2.F32 R101, -RZ, R102.reuse.H0_H0 ;  /* 0x20000066ff657230 */ /* 0x100fe40000004100 */
[C---:B------:R-:W-:Y:S01]  /*6230*/  FMUL R48, R70.reuse, R52 ;  /* 0x0000003446307220 */ /* 0x040fe20000400000 */
[----:B------:R-:W-:Y:S01]  /*6240*/  F2FP.F16.E4M3.UNPACK_B R106, R148 ;  /* 0x00000094ff6a723e */ /* 0x000fe200020006ff */
[----:B------:R-:W-:Y:S02]  /*6250*/  HADD2.F32 R102, -RZ, R102.H1_H1 ;  /* 0x30000066ff667230 */ /* 0x000fe40000004100 */
[C---:B------:R-:W-:Y:S01]  /*6260*/  FMUL R49, R70.reuse, R53 ;  /* 0x0000003546317220 */ /* 0x040fe20000400000 */
[C---:B------:R-:W-:Y:S01]  /*6270*/  FMUL R52, R70.reuse, R56 ;  /* 0x0000003846347220 */ /* 0x040fe20000400000 */
[----:B------:R-:W-:Y:S01]  /*6280*/  F2FP.F16.E4M3.UNPACK_B R108, R148.H1 ;  /* 0x00000094ff6c723e */ /* 0x000fe200030006ff */
[--C-:B------:R-:W-:Y:S02]  /*6290*/  HADD2.F32 R105, -RZ, R106.reuse.H0_H0 ;  /* 0x2000006aff697230 */ /* 0x100fe40000004100 */
[C---:B------:R-:W-:Y:S01]  /*62a0*/  FMUL R53, R70.reuse, R57 ;  /* 0x0000003946357220 */ /* 0x040fe20000400000 */
[----:B------:R-:W-:Y:S02]  /*62b0*/  HADD2.F32 R106, -RZ, R106.H1_H1 ;  /* 0x3000006aff6a7230 */ /* 0x000fe40000004100 */
        /* <DEDUP_REMOVED lines=11> */
[C---:B------:R-:W-:Y:S01]  /*6370*/  FFMA R3, R73.reuse, R74, R3 ;  /* 0x0000004a49037223 */ /* 0x040fe20000000003 */
[----:B------:R-:W-:Y:S01]  /*6380*/  F2FP.F16.E4M3.UNPACK_B R116, R150.H1 ;  /* 0x00000096ff74723e */ /* 0x000fe200030006ff */
[--C-:B------:R-:W-:Y:S02]  /*6390*/  HADD2.F32 R113, -RZ, R114.reuse.H0_H0 ;  /* 0x20000072ff717230 */ /* 0x100fe40000004100 */
[C---:B------:R-:W-:Y:S01]  /*63a0*/  FFMA R7, R73.reuse, R76, R7 ;  /* 0x0000004c49077223 */ /* 0x040fe20000000007 */
[C---:B------:R-:W-:Y:S01]  /*63b0*/  FFMA R4, R73.reuse, R77, R4 ;  /* 0x0000004d49047223 */ /* 0x040fe20000000004 */
[----:B------:R-:W-:Y:S01]  /*63c0*/  F2FP.F16.E4M3.UNPACK_B R118, R151 ;  /* 0x00000097ff76723e */ /* 0x000fe200020006ff */
[----:B------:R-:W-:Y:S01]  /*63d0*/  FFMA R5, R73, R78, R5 ;  /* 0x0000004e49057223 */ /* 0x000fe20000000005 */
[----:B------:R-:W-:Y:S01]  /*63e0*/  HADD2.F32 R114, -RZ, R114.H1_H1 ;  /* 0x30000072ff727230 */ /* 0x000fe20000004100 */
[----:B------:R-:W-:Y:S01]  /*63f0*/  F2FP.SATFINITE.E4M3.F32.PACK_AB_MERGE_C R173, R7, R3, RZ ;  /* 0x0000000307ad723e */ /* 0x000fe200048070ff */
[C---:B------:R-:W-:Y:S01]  /*6400*/  FMUL R6, R70.reuse, R10 ;  /* 0x0000000a46067220 */ /* 0x040fe20000400000 */
[--C-:B------:R-:W-:Y:S02]  /*6410*/  HADD2.F32 R117, -RZ, R118.reuse.H0_H0 ;  /* 0x20000076ff757230 */ /* 0x100fe40000004100 */
[----:B------:R-:W-:Y:S01]  /*6420*/  FMUL R11, R70, R11 ;  /* 0x0000000b460b7220 */ /* 0x000fe20000400000 */
[----:B------:R-:W-:Y:S01]  /*6430*/  F2FP.SATFINITE.E4M3.F32.PACK_AB_MERGE_C R172, R2, R0, R173 ;  /* 0x0000000002ac723e */ /* 0x000fe200048070ad */
[C---:B------:R-:W-:Y:S01]  /*6440*/  FFMA R6, R73.reuse, R79, R6 ;  /* 0x0000004f49067223 */ /* 0x040fe20000000006 */
[----:B------:R-:W-:Y:S02]  /*6450*/  HADD2.F32 R118, -RZ, R118.H1_H1 ;  /* 0x30000076ff767230 */ /* 0x000fe40000004100 */
[C---:B------:R-:W-:Y:S01]  /*6460*/  FFMA R11, R73.reuse, R80, R11 ;  /* 0x00000050490b7223 */ /* 0x040fe2000000000b */
[C---:B------:R-:W-:Y:S01]  /*6470*/  FFMA R8, R73.reuse, R81, R8 ;  /* 0x0000005149087223 */ /* 0x040fe20000000008 */
[----:B------:R-:W-:Y:S01]  /*6480*/  F2FP.F16.E4M3.UNPACK_B R120, R151.H1 ;  /* 0x00000097ff78723e */ /* 0x000fe200030006ff */
[----:B------:R-:W-:Y:S01]  /*6490*/  FFMA R9, R73, R82, R9 ;  /* 0x0000005249097223 */ /* 0x000fe20000000009 */
[C---:B------:R-:W-:Y:S01]  /*64a0*/  FMUL R10, R70.reuse, R14 ;  /* 0x0000000e460a7220 */ /* 0x040fe20000400000 */
[----:B------:R-:W-:Y:S01]  /*64b0*/  F2FP.F16.E4M3.UNPACK_B R122, R152 ;  /* 0x00000098ff7a723e */ /* 0x000fe200020006ff */
[C---:B------:R-:W-:Y:S01]  /*64c0*/  FMUL R15, R70.reuse, R15 ;  /* 0x0000000f460f7220 */ /* 0x040fe20000400000 */
[----:B------:R-:W-:Y:S01]  /*64d0*/  HADD2.F32 R87, -RZ, R88.H0_H0 ;  /* 0x20000058ff577230 */ /* 0x000fe20000004100 */
[----:B------:R-:W-:Y:S01]  /*64e0*/  F2FP.SATFINITE.E4M3.F32.PACK_AB_MERGE_C R174, R11, R6, RZ ;  /* 0x000000060bae723e */ /* 0x000fe200048070ff */
[C---:B------:R-:W-:Y:S01]  /*64f0*/  FFMA R10, R73.reuse, R83, R10 ;  /* 0x00000053490a7223 */ /* 0x040fe2000000000a */
[C---:B------:R-:W-:Y:S01]  /*6500*/  FFMA R15, R73.reuse, R84, R15 ;  /* 0x00000054490f7223 */ /* 0x040fe2000000000f */
[C---:B------:R-:W-:Y:S01]  /*6510*/  FFMA R12, R73.reuse, R85, R12 ;  /* 0x00000055490c7223 */ /* 0x040fe2000000000c */
[----:B------:R-:W-:Y:S01]  /*6520*/  F2FP.F16.E4M3.UNPACK_B R124, R152.H1 ;  /* 0x00000098ff7c723e */ /* 0x000fe200030006ff */
[----:B------:R-:W-:Y:S01]  /*6530*/  FFMA R13, R73, R86, R13 ;  /* 0x00000056490d7223 */ /* 0x000fe2000000000d */
[----:B------:R-:W-:Y:S01]  /*6540*/  F2FP.SATFINITE.E4M3.F32.PACK_AB_MERGE_C R173, R5, R4, R174 ;  /* 0x0000000405ad723e */ /* 0x000fe200048070ae */
[--C-:B------:R-:W-:Y:S01]  /*6550*/  HADD2.F32 R121, -RZ, R122.reuse.H0_H0 ;  /* 0x2000007aff797230 */ /* 0x100fe20000004100 */
[----:B------:R-:W-:Y:S01]  /*6560*/  F2FP.SATFINITE.E4M3.F32.PACK_AB_MERGE_C R174, R15, R10, RZ ;  /* 0x0000000a0fae723e */ /* 0x000fe200048070ff */
[----:B------:R-:W-:Y:S02]  /*6570*/  HADD2.F32 R122, -RZ, R122.H1_H1 ;  /* 0x3000007aff7a7230 */ /* 0x000fe40000004100 */
[C---:B------:R-:W-:Y:S01]  /*6580*/  FMUL R14, R70.reuse, R18 ;  /* 0x00000012460e7220 */ /* 0x040fe20000400000 */
[----:B------:R-:W-:Y:S01]  /*6590*/  HADD2.F32 R88, -RZ, R88.H1_H1 ;  /* 0x30000058ff587230 */ /* 0x000fe20000004100 */
[----:B------:R-:W-:Y:S01]  /*65a0*/  F2FP.SATFINITE.E4M3.F32.PACK_AB_MERGE_C R174, R9, R8, R174 ;  /* 0x0000000809ae723e */ /* 0x000fe200048070ae */
[C---:B------:R-:W-:Y:S01]  /*65b0*/  FMUL R19, R70.reuse, R19 ;  /* 0x0000001346137220 */ /* 0x040fe20000400000 */
[--C-:B------:R-:W-:Y:S02]  /*65c0*/  HADD2.F32 R91, -RZ, R92.reuse.H0_H0 ;  /* 0x2000005cff5b7230 */ /* 0x100fe40000004100 */
[C---:B------:R-:W-:Y:S01]  /*65d0*/  FFMA R14, R73.reuse, R87, R14 ;  /* 0x00000057490e7223 */ /* 0x040fe2000000000e */
[----:B------:R-:W-:Y:S02]  /*65e0*/  HADD2.F32 R92, -RZ, R92.H1_H1 ;  /* 0x3000005cff5c7230 */ /* 0x000fe40000004100 */
[C---:B------:R-:W-:Y:S01]  /*65f0*/  FFMA R19, R73.reuse, R88, R19 ;  /* 0x0000005849137223 */ /* 0x040fe20000000013 */
[C---:B------:R-:W-:Y:S01]  /*6600*/  FFMA R16, R73.reuse, R89, R16 ;  /* 0x0000005949107223 */ /* 0x040fe20000000010 */
        /* <DEDUP_REMOVED lines=17> */
[----:B------:R1:W-:Y:S01]  /*6720*/  STS.128 [R137+UR44+0x4200], R172 ;  /* 0x004200ac89007988 */ /* 0x0003e20008000c2c */
[----:B------:R-:W-:Y:S01]  /*6730*/  F2FP.SATFINITE.E4M3.F32.PACK_AB_MERGE_C R180, R17, R16, R180 ;  /* 0x0000001011b4723e */ /* 0x000fe200048070b4 */
[C---:B------:R-:W-:Y:S01]  /*6740*/  FFMA R22, R73.reuse, R95, R22 ;  /* 0x0000005f49167223 */ /* 0x040fe20000000016 */
[C---:B------:R-:W-:Y:S01]  /*6750*/  FMUL R27, R70.reuse, R27 ;  /* 0x0000001b461b7220 */ /* 0x040fe20000400000 */
[--C-:B------:R-:W-:Y:S02]  /*6760*/  HADD2.F32 R99, -RZ, R100.reuse.H0_H0 ;  /* 0x20000064ff637230 */ /* 0x100fe40000004100 */
[C---:B------:R-:W-:Y:S01]  /*6770*/  FMUL R26, R70.reuse, R30 ;  /* 0x0000001e461a7220 */ /* 0x040fe20000400000 */
[----:B------:R-:W-:Y:S02]  /*6780*/  HADD2.F32 R100, -RZ, R100.H1_H1 ;  /* 0x30000064ff647230 */ /* 0x000fe40000004100 */
[C---:B------:R-:W-:Y:S01]  /*6790*/  FFMA R27, R73.reuse, R96, R27 ;  /* 0x00000060491b7223 */ /* 0x040fe2000000001b */
[C---:B------:R-:W-:Y:S01]  /*67a0*/  FFMA R24, R73.reuse, R97, R24 ;  /* 0x0000006149187223 */ /* 0x040fe20000000018 */
[C---:B------:R-:W-:Y:S01]  /*67b0*/  FFMA R25, R73.reuse, R98, R25 ;  /* 0x0000006249197223 */ /* 0x040fe20000000019 */
[----:B------:R-:W-:Y:S01]  /*67c0*/  F2FP.F16.E4M3.UNPACK_B R130, R154 ;  /* 0x0000009aff82723e */ /* 0x000fe200020006ff */
[----:B------:R-:W-:Y:S01]  /*67d0*/  FFMA R26, R73, R99, R26 ;  /* 0x00000063491a7223 */ /* 0x000fe2000000001a */
[----:B------:R-:W-:Y:S01]  /*67e0*/  F2FP.SATFINITE.E4M3.F32.PACK_AB_MERGE_C R181, R27, R22, RZ ;  /* 0x000000161bb5723e */ /* 0x000fe200048070ff */
[C---:B------:R-:W-:Y:S01]  /*67f0*/  FMUL R31, R70.reuse, R31 ;  /* 0x0000001f461f7220 */ /* 0x040fe20000400000 */
[--C-:B------:R-:W-:Y:S02]  /*6800*/  HADD2.F32 R103, -RZ, R104.reuse.H0_H0 ;  /* 0x20000068ff677230 */ /* 0x100fe40000004100 */
[C---:B------:R-:W-:Y:S01]  /*6810*/  FMUL R30, R70.reuse, R34 ;  /* 0x00000022461e7220 */ /* 0x040fe20000400000 */
[----:B------:R-:W-:Y:S01]  /*6820*/  HADD2.F32 R104, -RZ, R104.H1_H1 ;  /* 0x30000068ff687230 */ /* 0x000fe20000004100 */
[----:B------:R-:W-:Y:S01]  /*6830*/  F2FP.SATFINITE.E4M3.F32.PACK_AB_MERGE_C R181, R21, R20, R181 ;  /* 0x0000001415b5723e */ /* 0x000fe200048070b5 */
[C---:B------:R-:W-:Y:S01]  /*6840*/  FFMA R31, R73.reuse, R100, R31 ;  /* 0x00000064491f7223 */ /* 0x040fe2000000001f */
[C---:B------:R-:W-:Y:S01]  /*6850*/  FFMA R28, R73.reuse, R101, R28 ;  /* 0x00000065491c7223 */ /* 0x040fe2000000001c */
[C---:B------:R-:W-:Y:S01]  /*6860*/  FFMA R29, R73.reuse, R102, R29 ;  /* 0x00000066491d7223 */ /* 0x040fe2000000001d */
[----:B------:R-:W-:Y:S01]  /*6870*/  F2FP.F16.E4M3.UNPACK_B R132, R154.H1 ;  /* 0x0000009aff84723e */ /* 0x000fe200030006ff */
[----:B------:R-:W-:Y:S01]  /*6880*/  FFMA R30, R73, R103, R30 ;  /* 0x00000067491e7223 */ /* 0x000fe2000000001e */
[----:B------:R-:W-:Y:S01]  /*6890*/  F2FP.SATFINITE.E4M3.F32.PACK_AB_MERGE_C R182, R31, R26, RZ ;  /* 0x0000001a1fb6723e */ /* 0x000fe200048070ff */
[----:B------:R-:W-:Y:S02]  /*68a0*/  HADD2.F32 R129, -RZ, R130.H0_H0 ;  /* 0x20000082ff817230 */ /* 0x000fe40000004100 */
[C---:B------:R-:W-:Y:S01]  /*68b0*/  FMUL R35, R70.reuse, R35 ;  /* 0x0000002346237220 */ /* 0x040fe20000400000 */
[----:B------:R-:W-:Y:S01]  /*68c0*/  HADD2.F32 R107, -RZ, R108.H0_H0 ;  /* 0x2000006cff6b7230 */ /* 0x000fe20000004100 */
[----:B------:R-:W-:Y:S01]  /*68d0*/  F2FP.SATFINITE.E4M3.F32.PACK_AB_MERGE_C R182, R25, R24, R182 ;  /* 0x0000001819b6723e */ /* 0x000fe200048070b6 */
[----:B------:R-:W-:Y:S02]  /*68e0*/  HADD2.F32 R130, -RZ, R130.H1_H1 ;  /* 0x30000082ff827230 */ /* 0x000fe40000004100 */
[C---:B------:R-:W-:Y:S01]  /*68f0*/  FFMA R35, R73.reuse, R104, R35 ;  /* 0x0000006849237223 */ /* 0x040fe20000000023 */
[C---:B------:R-:W-:Y:S01]  /*6900*/  FFMA R32, R73.reuse, R105, R32 ;  /* 0x0000006949207223 */ /* 0x040fe20000000020 */
[----:B------:R-:W-:Y:S01]  /*6910*/  FFMA R33, R73, R106, R33 ;  /* 0x0000006a49217223 */ /* 0x000fe20000000021 */
[----:B------:R-:W-:Y:S02]  /*6920*/  HADD2.F32 R108, -RZ, R108.H1_H1 ;  /* 0x3000006cff6c7230 */ /* 0x000fe40000004100 */
        /* <DEDUP_REMOVED lines=16> */
[----:B------:R1:W-:Y:S01]  /*6a30*/  STS.128 [R179+0x4010], R180 ;  /* 0x004010b4b3007388 */ /* 0x0003e20000000c00 */
[----:B------:R-:W-:Y:S01]  /*6a40*/  F2FP.SATFINITE.E4M3.F32.PACK_AB_MERGE_C R188, R33, R32, R188 ;  /* 0x0000002021bc723e */ /* 0x000fe200048070bc */
[C---:B------:R-:W-:Y:S01]  /*6a50*/  FFMA R38, R73.reuse, R111, R38 ;  /* 0x0000006f49267223 */ /* 0x040fe20000000026 */
[C---:B------:R-:W-:Y:S01]  /*6a60*/  FMUL R43, R70.reuse, R43 ;  /* 0x0000002b462b7220 */ /* 0x040fe20000400000 */
[--C-:B------:R-:W-:Y:S02]  /*6a70*/  HADD2.F32 R115, -RZ, R116.reuse.H0_H0 ;  /* 0x20000074ff737230 */ /* 0x100fe40000004100 */
[----:B------:R-:W-:Y:S01]  /*6a80*/  FMUL R42, R70, R46 ;  /* 0x0000002e462a7220 */ /* 0x000fe20000400000 */
[----:B------:R-:W-:Y:S02]  /*6a90*/  HADD2.F32 R116, -RZ, R116.H1_H1 ;  /* 0x30000074ff747230 */ /* 0x000fe40000004100 */
[C---:B------:R-:W-:Y:S01]  /*6aa0*/  FFMA R43, R73.reuse, R112, R43 ;  /* 0x00000070492b7223 */ /* 0x040fe2000000002b */
[C---:B------:R-:W-:Y:S01]  /*6ab0*/  FFMA R40, R73.reuse, R113, R40 ;  /* 0x0000007149287223 */ /* 0x040fe20000000028 */
[C---:B------:R-:W-:Y:S01]  /*6ac0*/  FFMA R41, R73.reuse, R114, R41 ;  /* 0x0000007249297223 */ /* 0x040fe20000000029 */
[----:B------:R-:W-:Y:S01]  /*6ad0*/  ISETP.NE.AND P0, PT, R178, RZ, PT ;  /* 0x000000ffb200720c */ /* 0x000fe20003f05270 */
        /* <DEDUP_REMOVED lines=10> */
[C---:B------:R-:W-:Y:S01]  /*6b80*/  FMUL R51, R70.reuse, R51 ;  /* 0x0000003346337220 */ /* 0x040fe20000400000 */
[--C-:B------:R-:W-:Y:S02]  /*6b90*/  HADD2.F32 R123, -RZ, R124.reuse.H0_H0 ;  /* 0x2000007cff7b7230 */ /* 0x100fe40000004100 */
[C---:B------:R-:W-:Y:S01]  /*6ba0*/  FFMA R46, R73.reuse, R119, R46 ;  /* 0x00000077492e7223 */ /* 0x040fe2000000002e */
[----:B------:R-:W-:Y:S02]  /*6bb0*/  HADD2.F32 R124, -RZ, R124.H1_H1 ;  /* 0x3000007cff7c7230 */ /* 0x000fe40000004100 */
[C---:B------:R-:W-:Y:S01]  /*6bc0*/  FMUL R50, R70.reuse, R54 ;  /* 0x0000003646327220 */ /* 0x040fe20000400000 */
[C---:B------:R-:W-:Y:S01]  /*6bd0*/  FFMA R51, R73.reuse, R120, R51 ;  /* 0x0000007849337223 */ /* 0x040fe20000000033 */
[C---:B------:R-:W-:Y:S01]  /*6be0*/  FMUL R55, R70.reuse, R55 ;  /* 0x0000003746377220 */ /* 0x040fe20000400000 */
[C---:B------:R-:W-:Y:S01]  /*6bf0*/  FFMA R48, R73.reuse, R121, R48 ;  /* 0x0000007949307223 */ /* 0x040fe20000000030 */
[C---:B------:R-:W-:Y:S01]  /*6c00*/  FFMA R49, R73.reuse, R122, R49 ;  /* 0x0000007a49317223 */ /* 0x040fe20000000031 */
        /* <DEDUP_REMOVED lines=20> */
[----:B------:R-:W-:Y:S01]  /*6d50*/  FFMA R63, R73, R132, R63 ;  /* 0x00000084493f7223 */ /* 0x000fe2000000003f */
[----:B------:R-:W-:Y:S01]  /*6d60*/  FMUL R67, R70, R67 ;  /* 0x0000004346437220 */ /* 0x000fe20000400000 */
[----:B------:R-:W-:Y:S01]  /*6d70*/  F2FP.SATFINITE.E4M3.F32.PACK_AB_MERGE_C R190, R47, R42, RZ ;  /* 0x0000002a2fbe723e */ /* 0x000fe200048070ff */
[----:B------:R-:W-:Y:S01]  /*6d80*/  FFMA R60, R73, R133, R60 ;  /* 0x00000085493c7223 */ /* 0x000fe2000000003c */
[----:B------:R-:W-:Y:S01]  /*6d90*/  F2FP.SATFINITE.E4M3.F32.PACK_AB_MERGE_C R191, R51, R46, RZ ;  /* 0x0000002e33bf723e */ /* 0x000fe200048070ff */
[C---:B------:R-:W-:Y:S01]  /*6da0*/  FFMA R61, R73.reuse, R134, R61 ;  /* 0x00000086493d7223 */ /* 0x040fe2000000003d */
[C---:B------:R-:W-:Y:S01]  /*6db0*/  FFMA R62, R73.reuse, R135, R62 ;  /* 0x00000087493e7223 */ /* 0x040fe2000000003e */
[----:B------:R-:W-:Y:S01]  /*6dc0*/  FFMA R67, R73, R136, R67 ;  /* 0x0000008849437223 */ /* 0x000fe20000000043 */
[----:B------:R-:W-:Y:S02]  /*6dd0*/  F2FP.SATFINITE.E4M3.F32.PACK_AB_MERGE_C R190, R41, R40, R190 ;  /* 0x0000002829be723e */ /* 0x000fe400048070be */
[----:B------:R-:W-:Y:S02]  /*6de0*/  F2FP.SATFINITE.E4M3.F32.PACK_AB_MERGE_C R191, R45, R44, R191 ;  /* 0x0000002c2dbf723e */ /* 0x000fe400048070bf */
[----:B------:R-:W-:Y:S02]  /*6df0*/  F2FP.SATFINITE.E4M3.F32.PACK_AB_MERGE_C R196, R55, R50, RZ ;  /* 0x0000003237c4723e */ /* 0x000fe400048070ff */
[----:B------:R-:W-:Y:S01]  /*6e00*/  F2FP.SATFINITE.E4M3.F32.PACK_AB_MERGE_C R197, R59, R54, RZ ;  /* 0x000000363bc5723e */ /* 0x000fe200048070ff */
[----:B------:R1:W-:Y:S01]  /*6e10*/  STS.128 [R185+0x4020], R188 ;  /* 0x004020bcb9007388 */ /* 0x0003e20000000c00 */
[----:B------:R-:W-:Y:S02]  /*6e20*/  F2FP.SATFINITE.E4M3.F32.PACK_AB_MERGE_C R198, R63, R58, RZ ;  /* 0x0000003a3fc6723e */ /* 0x000fe400048070ff */
[----:B------:R-:W-:Y:S02]  /*6e30*/  F2FP.SATFINITE.E4M3.F32.PACK_AB_MERGE_C R199, R67, R62, RZ ;  /* 0x0000003e43c7723e */ /* 0x000fe400048070ff */
[----:B------:R-:W-:Y:S02]  /*6e40*/  F2FP.SATFINITE.E4M3.F32.PACK_AB_MERGE_C R196, R49, R48, R196 ;  /* 0x0000003031c4723e */ /* 0x000fe400048070c4 */
[----:B------:R-:W-:Y:S02]  /*6e50*/  F2FP.SATFINITE.E4M3.F32.PACK_AB_MERGE_C R197, R53, R52, R197 ;  /* 0x0000003435c5723e */ /* 0x000fe400048070c5 */
[----:B------:R-:W-:Y:S02]  /*6e60*/  F2FP.SATFINITE.E4M3.F32.PACK_AB_MERGE_C R198, R57, R56, R198 ;  /* 0x0000003839c6723e */ /* 0x000fe400048070c6 */
[----:B------:R-:W-:Y:S02]  /*6e70*/  F2FP.SATFINITE.E4M3.F32.PACK_AB_MERGE_C R199, R61, R60, R199 ;  /* 0x0000003c3dc7723e */ /* 0x000fe400048070c7 */
[----:B------:R-:W-:Y:S02]  /*6e80*/  LEA R193, R166, UR44, 0x3 ;  /* 0x0000002ca6c17c11 */ /* 0x000fe4000f8e18ff */
[----:B------:R-:W-:Y:S01]  /*6e90*/  @P6 SHF.L.U32 R204, R165, 0x1f, RZ ;  /* 0x0000001fa5cc6819 */ /* 0x000fe200000006ff */
[----:B------:R1:W-:Y:S01]  /*6ea0*/  STS.128 [R184+0x4010], R196 ;  /* 0x004010c4b8007388 */ /* 0x0003e20000000c00 */
[----:B------:R-:W-:Y:S01]  /*6eb0*/  @!PT LDS RZ, [RZ] ;  /* 0x00000000fffff984 */ /* 0x000fe20000000800 */
[----:B------:R-:W-:Y:S01]  /*6ec0*/  @!PT LDS RZ, [RZ] ;  /* 0x00000000fffff984 */ /* 0x000fe20000000800 */
[----:B------:R-:W-:Y:S01]  /*6ed0*/  @!PT LDS RZ, [RZ] ;  /* 0x00000000fffff984 */ /* 0x000fe20000000800 */
[----:B------:R-:W-:Y:S01]  /*6ee0*/  @!PT LDS RZ, [RZ] ;  /* 0x00000000fffff984 */ /* 0x000fe20000000800 */
[----:B------:R2:W-:Y:S07]  /*6ef0*/  MEMBAR.ALL.CTA ;  /* 0x0000000000007992 */ /* 0x0005ee0000008000 */
[----:B--2---:R-:W2:Y:S02]  /*6f00*/  FENCE.VIEW.ASYNC.S ;  /* 0x00000000000073c6 */ /* 0x004ea40000000000 */
[----:B--2---:R-:W-:Y:S06]  /*6f10*/  BAR.SYNC.DEFER_BLOCKING 0x1, 0x80 ;  /* 0x0042000000007b1d */ /* 0x004fec0000010000 */
[----:B------:R-:W-:Y:S05]  /*6f20*/  @P0 BRA `(.L_x_102) ;  /* 0x0000000000280947 */ /* 0x000fea0003800000 */
[----:B------:R-:W2:Y:S01]  /*6f30*/  LDCU.64 UR6, c[0x0][0x348] ;  /* 0x00006900ff0677ac */ /* 0x000ea20008000a00 */
[----:B------:R-:W-:Y:S01]  /*6f40*/  UIADD3 UR4, UPT, UPT, UR44, 0x4200, URZ ;  /* 0x000042002c047890 */ /* 0x000fe2000fffe0ff */
[----:B------:R-:W-:Y:S05]  /*6f50*/  UMOV UR51, UR36 ;  /* 0x0000002400337c82 */ /* 0x000fea0008000000 */
[----:B------:R-:W-:Y:S04]  /*6f60*/  MOV R177, UR4 ;  /* 0x0000000400b17c02 */ /* 0x000fe80008000f00 */
[----:B------:R-:W-:Y:S01]  /*6f70*/  R2UR UR48, R177 ;  /* 0x00000000b13072ca */ /* 0x000fe200000e0000 */
[----:B--2---:R-:W-:Y:S04]  /*6f80*/  UIADD3 UR4, UP0, UPT, UR6, 0x680, URZ ;  /* 0x0000068006047890 */ /* 0x004fe8000ff1e0ff */
[----:B------:R-:W-:Y:S09]  /*6f90*/  UIADD3.X UR5, UPT, UPT, URZ, UR7, URZ, UP0, !UPT ;  /* 0x00000007ff057290 */ /* 0x000ff200087fe4ff */
[----:B------:R2:W-:Y:S01]  /*6fa0*/  UTMASTG.3D [UR48], [UR4] ;  /* 0x00000030040073b5 */ /* 0x0005e20008010000 */
[----:B------:R0:W-:Y:S01]  /*6fb0*/  UTMACMDFLUSH ;  /* 0x00000000000079b7 */ /* 0x0001e20000000000 */
[----:B--2---:R-:W-:Y:S04]  /*6fc0*/  DEPBAR.LE SB0, 0x1 ;  /* 0x000080400000791a */ /* 0x004fe80000000000 */
.L_x_102:
[----:B------:R-:W-:Y:S05]  /*6fd0*/  BSYNC.RECONVERGENT B0 ;  /* 0x0000000000007941 */ /* 0x000fea0003800200 */
.L_x_101:
[----:B------:R-:W-:Y:S06]  /*6fe0*/  BAR.SYNC.DEFER_BLOCKING 0x1, 0x80 ;  /* 0x0042000000007b1d */ /* 0x000fec0000010000 */
[----:B------:R-:W2:Y:S01]  /*6ff0*/  @P6 SYNCS.PHASECHK.TRANS64.TRYWAIT P0, [R193+URZ+0x30], R204 ;  /* 0x000030ccc10065a7 */ /* 0x000ea200080011ff */
[----:B------:R-:W-:Y:S01]  /*7000*/  BSSY B1, `(.L_x_103) ;  /* 0x0000023000017945 */ /* 0x000fe20003800000 */
[----:B--2---:R-:W-:Y:S03]  /*7010*/  @P6 SEL R187, RZ, 0x1, !P0 ;  /* 0x00000001ffbb6807 */ /* 0x004fe60004000000 */
[----:B------:R-:W-:Y:S05]  /*7020*/  @!P6 BRA `(.L_x_104) ;  /* 0x000000000080e947 */ /* 0x000fea0003800000 */
[----:B------:R-:W-:Y:S01]  /*7030*/  ISETP.NE.AND P1, PT, R192, RZ, PT ;  /* 0x000000ffc000720c */ /* 0x000fe20003f25270 */
[----:B------:R-:W-:Y:S01]  /*7040*/  BSSY B0, `(.L_x_105) ;  /* 0x000000a000007945 */ /* 0x000fe20003800000 */
[----:B------:R-:W-:Y:S11]  /*7050*/  ISETP.NE.AND P0, PT, R187, RZ, PT ;  /* 0x000000ffbb00720c */ /* 0x000ff60003f05270 */
[----:B------:R-:W-:Y:S04]  /*7060*/  @P1 IMAD R3, R166, 0x2000, R171 ;  /* 0x00002000a6031824 */ /* 0x000fe800078e02ab */
[C---:B------:R-:W-:Y:S01]  /*7070*/  @P1 IMAD.IADD R5, R3.reuse, 0x1, R194 ;  /* 0x0000000103051824 */ /* 0x040fe200078e02c2 */
[----:B------:R-:W-:Y:S03]  /*7080*/  @P1 IADD3 R202, PT, PT, R3, R202, RZ ;  /* 0x000000ca03ca1210 */ /* 0x000fe60007ffe0ff */
[----:B------:R-:W-:Y:S01]  /*7090*/  @P1 IMAD.IADD R200, R200, 0x1, R5 ;  /* 0x00000001c8c81824 */ /* 0x000fe200078e0205 */
[----:B------:R-:W-:Y:S06]  /*70a0*/  @P0 BRA `(.L_x_106) ;  /* 0x00000000000c0947 */ /* 0x000fec0003800000 */
[----:B------:R-:W-:Y:S04]  /*70b0*/  SHF.L.U32 R0, R165, 0x1f, RZ ;  /* 0x0000001fa5007819 */ /* 0x000fe800000006ff */
[----:B------:R-:W2:Y:S02]  /*70c0*/  SYNCS.PHASECHK.TRANS64.TRYWAIT P0, [R193+URZ+0x30], R0 ;  /* 0x00003000c10075a7 */ /* 0x000ea400080011ff */
[----:B--2---:R-:W-:Y:S05]  /*70d0*/  @!P0 BRA `(.L_x_107) ;  /* 0x0000001c00a88947 */ /* 0x004fea0003800000 */
.L_x_106:
[----:B------:R-:W-:Y:S05]  /*70e0*/  BSYNC B0 ;  /* 0x0000000000007941 */ /* 0x000fea0003800000 */
.L_x_105:
[----:B------:R-:W-:Y:S01]  /*70f0*/  ISETP.NE.AND P0, PT, R192, RZ, PT ;  /* 0x000000ffc000720c */ /* 0x000fe20003f05270 */
[----:B--2---:R-:W-:Y:S02]  /*7100*/  VIADD R193, R193, 0x40 ;  /* 0x00000040c1c17836 */ /* 0x004fe40000000000 */
[----:B------:R-:W-:Y:S02]  /*7110*/  IMAD.U32 R0, RZ, RZ, UR45 ;  /* 0x0000002dff007e24 */ /* 0x000fe4000f8e00ff */
[----:B------:R-:W-:Y:S03]  /*7120*/  VIADD R166, R166, 0x1 ;  /* 0x00000001a6a67836 */ /* 0x000fe60000000000 */
[----:B------:R-:W-:Y:S05]  /*7130*/  PRMT R0, R0, 0x654, R193 ;  /* 0x0000065400007816 */ /* 0x000fea00000000c1 */
[----:B------:R2:W3:Y:S04]  /*7140*/  @P0 LDS.128 R140, [R3] ;  /* 0x00000000038c0984 */ /* 0x0004e80000000c00 */
[----:B------:R2:W4:Y:S04]  /*7150*/  @P0 LDS.128 R144, [R5+0x10] ;  /* 0x0000100005900984 */ /* 0x0005280000000c00 */
        /* <DEDUP_REMOVED lines=12> */
[----:B--234-:R-:W-:Y:S02]  /*7220*/  LOP3.LUT R165, R165, R0, RZ, 0x3c, !PT ;  /* 0x00000000a5a57212 */ /* 0x01cfe400078e3cff */
.L_x_104:
[----:B------:R-:W-:Y:S05]  /*7230*/  BSYNC B1 ;  /* 0x0000000000017941 */ /* 0x000fea0003800000 */
.L_x_103:
[----:B------:R-:W-:Y:S05]  /*7240*/  VIADD R0, R71, 0x40 ;  /* 0x0000004047007836 */ /* 0x000fea0000000000 */
[----:B------:R-:W-:Y:S04]  /*7250*/  SHF.R.U32.HI R0, RZ, 0x15, R0 ;  /* 0x00000015ff007819 */ /* 0x000fe80000011600 */
[----:B------:R-:W-:Y:S11]  /*7260*/  LOP3.LUT P0, RZ, R0, 0x3, R159, 0x48, !PT ;  /* 0x0000000300ff7812 */ /* 0x000ff6000780489f */
[----:B------:R-:W-:Y:S02]  /*7270*/  @!UPT UIADD3 URZ, UPT, UPT, URZ, URZ, URZ ;  /* 0x000000fffffff290 */ /* 0x000fe4000fffe0ff */
        /* <DEDUP_REMOVED lines=8> */
[----:B------:R-:W5:Y:S01]  /*7300*/  LDCU.64 UR4, c[0x4][0x10] ;  /* 0x01000200ff0477ac */ /* 0x000f620008000a00 */
[----:B--2---:R-:W-:Y:S01]  /*7310*/  MOV R5, UR9 ;  /* 0x0000000900057c02 */ /* 0x004fe20008000f00 */
[----:B------:R-:W-:Y:S01]  /*7320*/  IMAD.U32 R4, RZ, RZ, UR8 ;  /* 0x00000008ff047e24 */ /* 0x000fe2000f8e00ff */
[----:B---3--:R-:W-:Y:S01]  /*7330*/  MOV R7, UR7 ;  /* 0x0000000700077c02 */ /* 0x008fe20008000f00 */
[----:B------:R-:W-:Y:S01]  /*7340*/  IMAD.U32 R6, RZ, RZ, UR6 ;  /* 0x00000006ff067e24 */ /* 0x000fe2000f8e00ff */
[----:B-----5:R-:W-:Y:S01]  /*7350*/  MOV R11, UR5 ;  /* 0x00000005000b7c02 */ /* 0x020fe20008000f00 */
[----:B------:R-:W-:Y:S02]  /*7360*/  IMAD.U32 R10, RZ, RZ, UR4 ;  /* 0x00000004ff0a7e24 */ /* 0x000fe4000f8e00ff */
[----:B------:R-:W-:Y:S07]  /*7370*/  LEPC R20, `(.L_x_108) ;  /* 0x000000001014794e */ /* 0x000fee0000000000 */
[----:B-1--4-:R-:W-:Y:S05]  /*7380*/  CALL.ABS.NOINC R2 ;  /* 0x0000000002007343 */ /* 0x012fea0003c00000 */
.L_x_108:
[----:B------:R-:W-:Y:S01]  /*7390*/  ISETP.NE.AND P0, PT, R178, RZ, PT ;  /* 0x000000ffb200720c */ /* 0x000fe20003f05270 */
[----:B------:R-:W-:Y:S05]  /*73a0*/  WARPSYNC.ALL ;  /* 0x0000000000007948 */ /* 0x000fea0003800000 */
[----:B------:R-:W-:Y:S01]  /*73b0*/  R2UR UR4, R71 ;  /* 0x00000000470472ca */ /* 0x000fe200000e0000 */
[----:B------:R-:W-:Y:S01]  /*73c0*/  BSSY.RECONVERGENT B0, `(.L_x_109) ;  /* 0x000011e000007945 */ /* 0x000fe20003800200 */
[----:B------:R-:W-:Y:S02]  /*73d0*/  F2FP.F16.E4M3.UNPACK_B R11, R141 ;  /* 0x0000008dff0b723e */ /* 0x000fe400020006ff */
[----:B------:R-:W-:Y:S02]  /*73e0*/  F2FP.F16.E4M3.UNPACK_B R10, R142 ;  /* 0x0000008eff0a723e */ /* 0x000fe400020006ff */
[----:B------:R-:W-:Y:S01]  /*73f0*/  F2FP.F16.E4M3.UNPACK_B R9, R143 ;  /* 0x0000008fff09723e */ /* 0x000fe200020006ff */
[--C-:B------:R-:W-:Y:S01]  /*7400*/  HADD2.F32 R74, -RZ, R11.reuse.H0_H0 ;  /* 0x2000000bff4a7230 */ /* 0x100fe20000004100 */
[----:B------:R-:W-:Y:S01]  /*7410*/  F2FP.F16.E4M3.UNPACK_B R8, R144 ;  /* 0x00000090ff08723e */ /* 0x000fe200020006ff */
[----:B------:R-:W-:Y:S01]  /*7420*/  HADD2.F32 R76, -RZ, R11.H1_H1 ;  /* 0x3000000bff4c7230 */ /* 0x000fe20000004100 */
[----:B------:R-:W-:Y:S01]  /*7430*/  F2FP.F16.E4M3.UNPACK_B R7, R145 ;  /* 0x00000091ff07723e */ /* 0x000fe200020006ff */
[--C-:B------:R-:W-:Y:S01]  /*7440*/  HADD2.F32 R77, -RZ, R10.reuse.H0_H0 ;  /* 0x2000000aff4d7230 */ /* 0x100fe20000004100 */
[----:B------:R-:W-:Y:S01]  /*7450*/  F2FP.F16.E4M3.UNPACK_B R6, R146 ;  /* 0x00000092ff06723e */ /* 0x000fe200020006ff */
[----:B------:R-:W-:Y:S01]  /*7460*/  HADD2.F32 R80, -RZ, R10.H1_H1 ;  /* 0x3000000aff507230 */ /* 0x000fe20000004100 */
[----:B------:R-:W-:Y:S01]  /*7470*/  F2FP.F16.E4M3.UNPACK_B R5, R147 ;  /* 0x00000093ff05723e */ /* 0x000fe200020006ff */
[--C-:B------:R-:W-:Y:S01]  /*7480*/  HADD2.F32 R81, -RZ, R9.reuse.H0_H0 ;  /* 0x20000009ff517230 */ /* 0x100fe20000004100 */
[----:B-1----:R-:W-:Y:S01]  /*7490*/  F2FP.F16.E4M3.UNPACK_B R4, R148 ;  /* 0x00000094ff04723e */ /* 0x002fe200020006ff */
[----:B------:R-:W-:Y:S01]  /*74a0*/  HADD2.F32 R84, -RZ, R9.H1_H1 ;  /* 0x30000009ff547230 */ /* 0x000fe20000004100 */
[-C--:B------:R-:W-:Y:S01]  /*74b0*/  F2FP.F16.E4M3.UNPACK_B R2, R140.reuse ;  /* 0x0000008cff02723e */ /* 0x080fe200020006ff */
[--C-:B------:R-:W-:Y:S01]  /*74c0*/  HADD2.F32 R85, -RZ, R8.reuse.H0_H0 ;  /* 0x20000008ff557230 */ /* 0x100fe20000004100 */
[----:B------:R-:W-:Y:S01]  /*74d0*/  F2FP.F16.E4M3.UNPACK_B R140, R140.H1 ;  /* 0x0000008cff8c723e */ /* 0x000fe200030006ff */
[----:B------:R-:W-:Y:S01]  /*74e0*/  HADD2.F32 R87, -RZ, R8.H1_H1 ;  /* 0x30000008ff577230 */ /* 0x000fe20000004100 */
[----:B------:R-:W-:Y:S01]  /*74f0*/  F2FP.F16.E4M3.UNPACK_B R141, R141.H1 ;  /* 0x0000008dff8d723e */ /* 0x000fe200030006ff */
[--C-:B------:R-:W-:Y:S01]  /*7500*/  HADD2.F32 R90, -RZ, R7.reuse.H0_H0 ;  /* 0x20000007ff5a7230 */ /* 0x100fe20000004100 */
[----:B------:R-:W-:Y:S01]  /*7510*/  F2FP.F16.E4M3.UNPACK_B R142, R142.H1 ;  /* 0x0000008eff8e723e */ /* 0x000fe200030006ff */
[----:B------:R-:W-:Y:S01]  /*7520*/  HADD2.F32 R91, -RZ, R7.H1_H1 ;  /* 0x30000007ff5b7230 */ /* 0x000fe20000004100 */
[----:B------:R-:W-:Y:S01]  /*7530*/  F2FP.F16.E4M3.UNPACK_B R143, R143.H1 ;  /* 0x0000008fff8f723e */ /* 0x000fe200030006ff */
[--C-:B------:R-:W-:Y:S01]  /*7540*/  HADD2.F32 R94, -RZ, R6.reuse.H0_H0 ;  /* 0x20000006ff5e7230 */ /* 0x100fe20000004100 */
[----:B------:R-:W-:Y:S01]  /*7550*/  R2UR UR5, R186 ;  /* 0x00000000ba0572ca */ /* 0x000fe200000e0000 */
[----:B------:R-:W-:Y:S01]  /*7560*/  HADD2.F32 R95, -RZ, R6.H1_H1 ;  /* 0x30000006ff5f7230 */ /* 0x000fe20000004100 */
        /* <DEDUP_REMOVED lines=9> */
[----:B------:R-:W1:Y:S01]  /*7600*/  LDTM.x64 R4, tmem[UR4+0x40] ;  /* 0x00004004000479ee */ /* 0x000e620008340000 */
[--C-:B------:R-:W-:Y:S01]  /*7610*/  HADD2.F32 R0, -RZ, R2.reuse.H0_H0 ;  /* 0x20000002ff007230 */ /* 0x100fe20000004100 */
[----:B------:R-:W-:Y:S01]  /*7620*/  NOP ;  /* 0x0000000000007918 */ /* 0x000fe20000000000 */
[----:B------:R-:W-:Y:S01]  /*7630*/  UIADD3 UR4, UPT, UPT, UR5, 0xa0, URZ ;  /* 0x000000a005047890 */ /* 0x000fe2000fffe0ff */
[----:B------:R-:W-:Y:S01]  /*7640*/  HADD2.F32 R2, -RZ, R2.H1_H1 ;  /* 0x30000002ff027230 */ /* 0x000fe20000004100 */
[----:B------:R-:W-:Y:S01]  /*7650*/  F2FP.F16.E4M3.UNPACK_B R127, R154 ;  /* 0x0000009aff7f723e */ /* 0x000fe200020006ff */
[----:B------:R-:W-:Y:S01]  /*7660*/  HADD2.F32 R78, -RZ, R141.H1_H1 ;  /* 0x3000008dff4e7230 */ /* 0x000fe20000004100 */
[----:B------:R-:W-:Y:S01]  /*7670*/  UPRMT UR4, UR45, 0x654, UR4 ;  /* 0x000006542d047896 */ /* 0x000fe20008000004 */
[--C-:B------:R-:W-:Y:S01]  /*7680*/  HADD2.F32 R106, -RZ, R107.reuse.H0_H0 ;  /* 0x2000006bff6a7230 */ /* 0x100fe20000004100 */
[----:B------:R-:W-:Y:S01]  /*7690*/  F2FP.F16.E4M3.UNPACK_B R130, R155 ;  /* 0x0000009bff82723e */ /* 0x000fe200020006ff */
[----:B------:R-:W-:Y:S01]  /*76a0*/  HADD2.F32 R107, -RZ, R107.H1_H1 ;  /* 0x3000006bff6b7230 */ /* 0x000fe20000004100 */
[----:B------:R-:W-:Y:S01]  /*76b0*/  F2FP.F16.E4M3.UNPACK_B R144, R144.H1 ;  /* 0x00000090ff90723e */ /* 0x000fe200030006ff */
[--C-:B------:R-:W-:Y:S01]  /*76c0*/  HADD2.F32 R110, -RZ, R111.reuse.H0_H0 ;  /* 0x2000006fff6e7230 */ /* 0x100fe20000004100 */
[----:B------:R-:W-:Y:S01]  /*76d0*/  F2FP.F16.E4M3.UNPACK_B R145, R145.H1 ;  /* 0x00000091ff91723e */ /* 0x000fe200030006ff */
[----:B------:R-:W-:Y:S01]  /*76e0*/  HADD2.F32 R111, -RZ, R111.H1_H1 ;  /* 0x3000006fff6f7230 */ /* 0x000fe20000004100 */
[----:B------:R-:W-:Y:S01]  /*76f0*/  F2FP.F16.E4M3.UNPACK_B R146, R146.H1 ;  /* 0x00000092ff92723e */ /* 0x000fe200030006ff */
[----:B-1----:R-:W-:Y:S01]  /*7700*/  SYNCS.ARRIVE.TRANS64.RED.A1T0 RZ, [UR4], RZ ;  /* 0x000000ffffff79a7 */ /* 0x002fe20008100404 */
[--C-:B------:R-:W-:Y:S01]  /*7710*/  HADD2.F32 R114, -RZ, R115.reuse.H0_H0 ;  /* 0x20000073ff727230 */ /* 0x100fe20000004100 */
[----:B------:R-:W-:Y:S01]  /*7720*/  F2FP.F16.E4M3.UNPACK_B R147, R147.H1 ;  /* 0x00000093ff93723e */ /* 0x000fe200030006ff */
[----:B------:R-:W-:Y:S01]  /*7730*/  HADD2.F32 R115, -RZ, R115.H1_H1 ;  /* 0x30000073ff737230 */ /* 0x000fe20000004100 */
[----:B------:R-:W-:Y:S01]  /*7740*/  F2FP.F16.E4M3.UNPACK_B R148, R148.H1 ;  /* 0x00000094ff94723e */ /* 0x000fe200030006ff */
[--C-:B------:R-:W-:Y:S01]  /*7750*/  HADD2.F32 R118, -RZ, R119.reuse.H0_H0 ;  /* 0x20000077ff767230 */ /* 0x100fe20000004100 */
[----:B------:R-:W-:Y:S01]  /*7760*/  F2FP.F16.E4M3.UNPACK_B R149, R149.H1 ;  /* 0x00000095ff95723e */ /* 0x000fe200030006ff */
[----:B------:R-:W-:Y:S02]  /*7770*/  HADD2.F32 R119, -RZ, R119.H1_H1 ;  /* 0x30000077ff777230 */ /* 0x000fe40000004100 */
[C---:B------:R-:W-:Y:S01]  /*7780*/  FMUL R4, R70.reuse, R4 ;  /* 0x0000000446047220 */ /* 0x040fe20000400000 */
[C---:B------:R-:W-:Y:S01]  /*7790*/  FMUL R5, R70.reuse, R5 ;  /* 0x0000000546057220 */ /* 0x040fe20000400000 */
[--C-:B------:R-:W-:Y:S02]  /*77a0*/  HADD2.F32 R3, -RZ, R140.reuse.H0_H0 ;  /* 0x2000008cff037230 */ /* 0x100fe40000004100 */
        /* <DEDUP_REMOVED lines=9> */
[C---:B------:R-:W-:Y:S01]  /*7840*/  FMUL R2, R70.reuse, R21 ;  /* 0x0000001546027220 */ /* 0x040fe20000400000 */
[C---:B------:R-:W-:Y:S01]  /*7850*/  FMUL R21, R70.reuse, R28 ;  /* 0x0000001c46157220 */ /* 0x040fe20000400000 */
[----:B------:R-:W-:Y:S02]  /*7860*/  HADD2.F32 R122, -RZ, R123.H0_H0 ;  /* 0x2000007bff7a7230 */ /* 0x000fe40000004100 */
[C---:B------:R-:W-:Y:S01]  /*7870*/  FMUL R6, R70.reuse, R6 ;  /* 0x0000000646067220 */ /* 0x040fe20000400000 */
[----:B------:R-:W-:Y:S02]  /*7880*/  HADD2.F32 R72, -RZ, R140.H1_H1 ;  /* 0x3000008cff487230 */ /* 0x000fe40000004100 */
[C---:B------:R-:W-:Y:S01]  /*7890*/  FMUL R7, R70.reuse, R7 ;  /* 0x0000000746077220 */ /* 0x040fe20000400000 */
[----:B------:R-:W-:Y:S02]  /*78a0*/  HADD2.F32 R75, -RZ, R141.H0_H0 ;  /* 0x2000008dff4b7230 */ /* 0x000fe40000004100 */
[C---:B------:R-:W-:Y:S01]  /*78b0*/  FFMA R6, R73.reuse, R3, R6 ;  /* 0x0000000349067223 */ /* 0x040fe20000000006 */
[----:B------:R-:W-:Y:S02]  /*78c0*/  HADD2.F32 R123, -RZ, R123.H1_H1 ;  /* 0x3000007bff7b7230 */ /* 0x000fe40000004100 */
[C---:B------:R-:W-:Y:S01]  /*78d0*/  FFMA R7, R73.reuse, R72, R7 ;  /* 0x0000004849077223 */ /* 0x040fe20000000007 */
[C---:B------:R-:W-:Y:S01]  /*78e0*/  FFMA R8, R73.reuse, R74, R8 ;  /* 0x0000004a49087223 */ /* 0x040fe20000000008 */
[----:B------:R-:W-:Y:S01]  /*78f0*/  FFMA R9, R73, R76, R9 ;  /* 0x0000004c49097223 */ /* 0x000fe20000000009 */
[--C-:B------:R-:W-:Y:S02]  /*7900*/  HADD2.F32 R126, -RZ, R127.reuse.H0_H0 ;  /* 0x2000007fff7e7230 */ /* 0x100fe40000004100 */
[C---:B------:R-:W-:Y:S01]  /*7910*/  FMUL R10, R70.reuse, R10 ;  /* 0x0000000a460a7220 */ /* 0x040fe20000400000 */
[----:B------:R-:W-:Y:S01]  /*7920*/  F2FP.SATFINITE.E4M3.F32.PACK_AB_MERGE_C R76, R7, R6, RZ ;  /* 0x00000006074c723e */ /* 0x000fe200048070ff */
[C---:B------:R-:W-:Y:S01]  /*7930*/  FMUL R7, R70.reuse, R24 ;  /* 0x0000001846077220 */ /* 0x040fe20000400000 */
[----:B------:R-:W-:Y:S02]  /*7940*/  HADD2.F32 R127, -RZ, R127.H1_H1 ;  /* 0x3000007fff7f7230 */ /* 0x000fe40000004100 */
[C---:B------:R-:W-:Y:S01]  /*7950*/  FFMA R10, R73.reuse, R75, R10 ;  /* 0x0000004b490a7223 */ /* 0x040fe2000000000a */
[----:B------:R-:W-:Y:S02]  /*7960*/  HADD2.F32 R72, -RZ, R130.H0_H0 ;  /* 0x20000082ff487230 */ /* 0x000fe40000004100 */
[C---:B------:R-:W-:Y:S01]  /*7970*/  FMUL R11, R70.reuse, R11 ;  /* 0x0000000b460b7220 */ /* 0x040fe20000400000 */
[--C-:B------:R-:W-:Y:S02]  /*7980*/  HADD2.F32 R79, -RZ, R142.reuse.H0_H0 ;  /* 0x2000008eff4f7230 */ /* 0x100fe40000004100 */
[C---:B------:R-:W-:Y:S01]  /*7990*/  FMUL R14, R70.reuse, R14 ;  /* 0x0000000e460e7220 */ /* 0x040fe20000400000 */
[----:B------:R-:W-:Y:S02]  /*79a0*/  HADD2.F32 R82, -RZ, R142.H1_H1 ;  /* 0x3000008eff527230 */ /* 0x000fe40000004100 */
[C---:B------:R-:W-:Y:S01]  /*79b0*/  FFMA R11, R73.reuse, R78, R11 ;  /* 0x0000004e490b7223 */ /* 0x040fe2000000000b */
[C---:B------:R-:W-:Y:S01]  /*79c0*/  FFMA R12, R73.reuse, R77, R12 ;  /* 0x0000004d490c7223 */ /* 0x040fe2000000000c */
[C---:B------:R-:W-:Y:S01]  /*79d0*/  FFMA R13, R73.reuse, R80, R13 ;  /* 0x00000050490d7223 */ /* 0x040fe2000000000d */
[----:B------:R-:W-:Y:S01]  /*79e0*/  FFMA R14, R73, R79, R14 ;  /* 0x0000004f490e7223 */ /* 0x000fe2000000000e */
[----:B------:R-:W-:Y:S01]  /*79f0*/  HADD2.F32 R75, -RZ, R130.H1_H1 ;  /* 0x30000082ff4b7230 */ /* 0x000fe20000004100 */
[----:B------:R-:W-:Y:S01]  /*7a00*/  F2FP.SATFINITE.E4M3.F32.PACK_AB_MERGE_C R78, R11, R10, RZ ;  /* 0x0000000a0b4e723e */ /* 0x000fe200048070ff */
[C---:B------:R-:W-:Y:S01]  /*7a10*/  FMUL R10, R70.reuse, R25 ;  /* 0x00000019460a7220 */ /* 0x040fe20000400000 */
[C---:B------:R-:W-:Y:S01]  /*7a20*/  FMUL R25, R70.reuse, R32 ;  /* 0x0000002046197220 */ /* 0x040fe20000400000 */
        /* <DEDUP_REMOVED lines=8> */
[C---:B------:R-:W-:Y:S01]  /*7ab0*/  FMUL R19, R70.reuse, R19 ;  /* 0x0000001346137220 */ /* 0x040fe20000400000 */
[--C-:B------:R-:W-:Y:S01]  /*7ac0*/  HADD2.F32 R88, -RZ, R144.reuse.H0_H0 ;  /* 0x20000090ff587230 */ /* 0x100fe20000004100 */
[----:B------:R-:W-:Y:S01]  /*7ad0*/  F2FP.SATFINITE.E4M3.F32.PACK_AB_MERGE_C R14, R15, R14, RZ ;  /* 0x0000000e0f0e723e */ /* 0x000fe200048070ff */
[----:B------:R-:W-:Y:S02]  /*7ae0*/  HADD2.F32 R89, -RZ, R144.H1_H1 ;  /* 0x30000090ff597230 */ /* 0x000fe40000004100 */
[C---:B------:R-:W-:Y:S01]  /*7af0*/  FFMA R19, R73.reuse, R86, R19 ;  /* 0x0000005649137223 */ /* 0x040fe20000000013 */
[C---:B------:R-:W-:Y:S01]  /*7b00*/  FFMA R0, R73.reuse, R85, R0 ;  /* 0x0000005549007223 */ /* 0x040fe20000000000 */
[----:B------:R-:W-:Y:S01]  /*7b10*/  FFMA R2, R73, R87, R2 ;  /* 0x0000005749027223 */ /* 0x000fe20000000002 */
[C---:B------:R-:W-:Y:S01]  /*7b20*/  FMUL R3, R70.reuse, R22 ;  /* 0x0000001646037220 */ /* 0x040fe20000400000 */
[C---:B------:R-:W-:Y:S01]  /*7b30*/  FMUL R22, R70.reuse, R29 ;  /* 0x0000001d46167220 */ /* 0x040fe20000400000 */
[----:B------:R-:W-:Y:S01]  /*7b40*/  F2FP.SATFINITE.E4M3.F32.PACK_AB_MERGE_C R18, R19, R18, RZ ;  /* 0x000000121312723e */ /* 0x000fe200048070ff */
[C---:B------:R-:W-:Y:S01]  /*7b50*/  FMUL R29, R70.reuse, R36 ;  /* 0x00000024461d7220 */ /* 0x040fe20000400000 */
        /* <DEDUP_REMOVED lines=8> */
[C---:B------:R-:W-:Y:S01]  /*7be0*/  FFMA R11, R73.reuse, R92, R11 ;  /* 0x0000005c490b7223 */ /* 0x040fe2000000000b */
[----:B------:R-:W-:Y:S01]  /*7bf0*/  FMUL R26, R70, R33 ;  /* 0x00000021461a7220 */ /* 0x000fe20000400000 */
[----:B------:R-:W-:Y:S01]  /*7c00*/  F2FP.SATFINITE.E4M3.F32.PACK_AB_MERGE_C R3, R6, R3, RZ ;  /* 0x000000030603723e */ /* 0x000fe200048070ff */
        /* <DEDUP_REMOVED lines=9> */
[C---:B------:R-:W-:Y:S01]  /*7ca0*/  FMUL R30, R70.reuse, R37 ;  /* 0x00000025461e7220 */ /* 0x040fe20000400000 */
[C---:B------:R-:W-:Y:S01]  /*7cb0*/  FMUL R37, R70.reuse, R44 ;  /* 0x0000002c46257220 */ /* 0x040fe20000400000 */
[C---:B------:R-:W-:Y:S01]  /*7cc0*/  FMUL R24, R70.reuse, R31 ;  /* 0x0000001f46187220 */ /* 0x040fe20000400000 */
[----:B------:R-:W-:Y:S01]  /*7cd0*/  F2FP.F16.E4M3.UNPACK_B R150, R150.H1 ;  /* 0x00000096ff96723e */ /* 0x000fe200030006ff */
[--C-:B------:R-:W-:Y:S02]  /*7ce0*/  HADD2.F32 R100, -RZ, R147.reuse.H0_H0 ;  /* 0x20000093ff647230 */ /* 0x100fe40000004100 */
[----:B------:R-:W-:Y:S01]  /*7cf0*/  FMUL R27, R70, R34 ;  /* 0x00000022461b7220 */ /* 0x000fe20000400000 */
[----:B------:R-:W-:Y:S02]  /*7d00*/  HADD2.F32 R101, -RZ, R147.H1_H1 ;  /* 0x30000093ff657230 */ /* 0x000fe40000004100 */
[C---:B------:R-:W-:Y:S01]  /*7d10*/  FFMA R24, R73.reuse, R97, R24 ;  /* 0x0000006149187223 */ /* 0x040fe20000000018 */
[----:B------:R-:W-:Y:S01]  /*7d20*/  F2FP.F16.E4M3.UNPACK_B R151, R151.H1 ;  /* 0x00000097ff97723e */ /* 0x000fe200030006ff */
[C---:B------:R-:W-:Y:S01]  /*7d30*/  FFMA R25, R73.reuse, R98, R25 ;  /* 0x0000006249197223 */ /* 0x040fe20000000019 */
[C---:B------:R-:W-:Y:S01]  /*7d40*/  FFMA R26, R73.reuse, R99, R26 ;  /* 0x00000063491a7223 */ /* 0x040fe2000000001a */
[----:B------:R-:W-:Y:S01]  /*7d50*/  F2FP.F16.E4M3.UNPACK_B R152, R152.H1 ;  /* 0x00000098ff98723e */ /* 0x000fe200030006ff */
[C---:B------:R-:W-:Y:S01]  /*7d60*/  FFMA R27, R73.reuse, R100, R27 ;  /* 0x00000064491b7223 */ /* 0x040fe2000000001b */
[----:B------:R-:W-:Y:S01]  /*7d70*/  F2FP.SATFINITE.E4M3.F32.PACK_AB_MERGE_C R6, R24, R23, RZ ;  /* 0x000000171806723e */ /* 0x000fe200048070ff */
[C---:B------:R-:W-:Y:S01]  /*7d80*/  FMUL R34, R70.reuse, R41 ;  /* 0x0000002946227220 */ /* 0x040fe20000400000 */
[C---:B------:R-:W-:Y:S01]  /*7d90*/  FMUL R41, R70.reuse, R48 ;  /* 0x0000003046297220 */ /* 0x040fe20000400000 */
[----:B------:R-:W-:Y:S01]  /*7da0*/  FMUL R28, R70, R35 ;  /* 0x00000023461c7220 */ /* 0x000fe20000400000 */
[----:B------:R-:W-:Y:S01]  /*7db0*/  F2FP.F16.E4M3.UNPACK_B R153, R153.H1 ;  /* 0x00000099ff99723e */ /* 0x000fe200030006ff */
[--C-:B------:R-:W-:Y:S01]  /*7dc0*/  HADD2.F32 R104, -RZ, R148.reuse.H0_H0 ;  /* 0x20000094ff687230 */ /* 0x100fe20000004100 */
[----:B------:R-:W-:Y:S01]  /*7dd0*/  F2FP.SATFINITE.E4M3.F32.PACK_AB_MERGE_C R6, R22, R21, R6 ;  /* 0x000000151606723e */ /* 0x000fe20004807006 */
[C---:B------:R-:W-:Y:S01]  /*7de0*/  FFMA R28, R73.reuse, R101, R28 ;  /* 0x00000065491c7223 */ /* 0x040fe2000000001c */
[C---:B------:R-:W-:Y:S01]  /*7df0*/  FFMA R29, R73.reuse, R102, R29 ;  /* 0x00000066491d7223 */ /* 0x040fe2000000001d */
[C---:B------:R-:W-:Y:S01]  /*7e00*/  FFMA R30, R73.reuse, R103, R30 ;  /* 0x00000067491e7223 */ /* 0x040fe2000000001e */
[----:B------:R-:W-:Y:S02]  /*7e10*/  HADD2.F32 R105, -RZ, R148.H1_H1 ;  /* 0x30000094ff697230 */ /* 0x000fe40000004100 */
[C---:B------:R-:W-:Y:S01]  /*7e20*/  FMUL R31, R70.reuse, R38 ;  /* 0x00000026461f7220 */ /* 0x040fe20000400000 */
[----:B------:R-:W-:Y:S01]  /*7e30*/  F2FP.F16.E4M3.UNPACK_B R154, R154.H1 ;  /* 0x0000009aff9a723e */ /* 0x000fe200030006ff */
[C---:B------:R-:W-:Y:S01]  /*7e40*/  FMUL R38, R70.reuse, R45 ;  /* 0x0000002d46267220 */ /* 0x040fe20000400000 */
[C---:B------:R-:W-:Y:S01]  /*7e50*/  FMUL R45, R70.reuse, R52 ;  /* 0x00000034462d7220 */ /* 0x040fe20000400000 */
[----:B------:R-:W-:Y:S01]  /*7e60*/  F2FP.F16.E4M3.UNPACK_B R155, R155.H1 ;  /* 0x0000009bff9b723e */ /* 0x000fe200030006ff */
[----:B------:R-:W-:Y:S01]  /*7e70*/  FFMA R31, R73, R104, R31 ;  /* 0x00000068491f7223 */ /* 0x000fe2000000001f */
[----:B------:R-:W-:Y:S01]  /*7e80*/  FMUL R52, R70, R59 ;  /* 0x0000003b46347220 */ /* 0x000fe20000400000 */
[----:B------:R-:W-:Y:S01]  /*7e90*/  IADD3 R68, PT, PT, R68, 0x1, RZ ;  /* 0x0000000144447810 */ /* 0x000fe20007ffe0ff */
[C---:B------:R-:W-:Y:S01]  /*7ea0*/  FMUL R59, R70.reuse, R66 ;  /* 0x00000042463b7220 */ /* 0x040fe20000400000 */
[----:B------:R-:W-:Y:S01]  /*7eb0*/  F2FP.SATFINITE.E4M3.F32.PACK_AB_MERGE_C R66, R13, R12, R14 ;  /* 0x0000000c0d42723e */ /* 0x000fe2000480700e */
[C---:B------:R-:W-:Y:S01]  /*7ec0*/  FMUL R32, R70.reuse, R39 ;  /* 0x0000002746207220 */ /* 0x040fe20000400000 */
[--C-:B------:R-:W-:Y:S02]  /*7ed0*/  HADD2.F32 R108, -RZ, R149.reuse.H0_H0 ;  /* 0x20000095ff6c7230 */ /* 0x100fe40000004100 */
[C---:B------:R-:W-:Y:S01]  /*7ee0*/  FMUL R35, R70.reuse, R42 ;  /* 0x0000002a46237220 */ /* 0x040fe20000400000 */
[----:B------:R-:W-:Y:S02]  /*7ef0*/  HADD2.F32 R109, -RZ, R149.H1_H1 ;  /* 0x30000095ff6d7230 */ /* 0x000fe40000004100 */
[C---:B------:R-:W-:Y:S01]  /*7f00*/  FFMA R32, R73.reuse, R105, R32 ;  /* 0x0000006949207223 */ /* 0x040fe20000000020 */
[----:B------:R-:W-:Y:S01]  /*7f10*/  FMUL R36, R70, R43 ;  /* 0x0000002b46247220 */ /* 0x000fe20000400000 */
[C---:B------:R-:W-:Y:S01]  /*7f20*/  FFMA R33, R73.reuse, R106, R33 ;  /* 0x0000006a49217223 */ /* 0x040fe20000000021 */
[C---:B------:R-:W-:Y:S01]  /*7f30*/  FFMA R34, R73.reuse, R107, R34 ;  /* 0x0000006b49227223 */ /* 0x040fe20000000022 */
[--C-:B------:R-:W-:Y:S01]  /*7f40*/  HADD2.F32 R112, -RZ, R150.reuse.H0_H0 ;  /* 0x20000096ff707230 */ /* 0x100fe20000004100 */
[----:B------:R-:W-:Y:S01]  /*7f50*/  F2FP.SATFINITE.E4M3.F32.PACK_AB_MERGE_C R32, R32, R31, RZ ;  /* 0x0000001f2020723e */ /* 0x000fe200048070ff */
[C---:B------:R-:W-:Y:S01]  /*7f60*/  FFMA R35, R73.reuse, R108, R35 ;  /* 0x0000006c49237223 */ /* 0x040fe20000000023 */
[----:B------:R-:W-:Y:S02]  /*7f70*/  HADD2.F32 R113, -RZ, R150.H1_H1 ;  /* 0x30000096ff717230 */ /* 0x000fe40000004100 */
[----:B------:R-:W-:Y:S01]  /*7f80*/  FMUL R39, R70, R46 ;  /* 0x0000002e46277220 */ /* 0x000fe20000400000 */
[----:B------:R-:W-:Y:S01]  /*7f90*/  F2FP.SATFINITE.E4M3.F32.PACK_AB_MERGE_C R32, R30, R29, R32 ;  /* 0x0000001d1e20723e */ /* 0x000fe20004807020 */
[C---:B------:R-:W-:Y:S01]  /*7fa0*/  FFMA R36, R73.reuse, R109, R36 ;  /* 0x0000006d49247223 */ /* 0x040fe20000000024 */
[C---:B------:R-:W-:Y:S01]  /*7fb0*/  FMUL R40, R70.reuse, R47 ;  /* 0x0000002f46287220 */ /* 0x040fe20000400000 */
        /* <DEDUP_REMOVED lines=10> */
[C---:B------:R-:W-:Y:S01]  /*8060*/  FMUL R50, R70.reuse, R57 ;  /* 0x0000003946327220 */ /* 0x040fe20000400000 */
[C---:B------:R-:W-:Y:S01]  /*8070*/  FMUL R57, R70.reuse, R64 ;  /* 0x0000004046397220 */ /* 0x040fe20000400000 */
[----:B------:R-:W-:Y:S01]  /*8080*/  FFMA R42, R73, R115, R42 ;  /* 0x00000073492a7223 */ /* 0x000fe2000000002a */
[C---:B------:R-:W-:Y:S01]  /*8090*/  FMUL R46, R70.reuse, R53 ;  /* 0x00000035462e7220 */ /* 0x040fe20000400000 */
[--C-:B------:R-:W-:Y:S01]  /*80a0*/  HADD2.F32 R120, -RZ, R152.reuse.H0_H0 ;  /* 0x20000098ff787230 */ /* 0x100fe20000004100 */
[----:B------:R-:W-:Y:S01]  /*80b0*/  F2FP.SATFINITE.E4M3.F32.PACK_AB_MERGE_C R64, R5, R4, R76 ;  /* 0x000000040540723e */ /* 0x000fe2000480704c */
[C---:B------:R-:W-:Y:S01]  /*80c0*/  FMUL R51, R70.reuse, R58 ;  /* 0x0000003a46337220 */ /* 0x040fe20000400000 */
[C---:B------:R-:W-:Y:S01]  /*80d0*/  FMUL R53, R70.reuse, R60 ;  /* 0x0000003c46357220 */ /* 0x040fe20000400000 */
[C---:B------:R-:W-:Y:S01]  /*80e0*/  FFMA R43, R73.reuse, R116, R43 ;  /* 0x00000074492b7223 */ /* 0x040fe2000000002b */
[----:B------:R-:W-:Y:S02]  /*80f0*/  HADD2.F32 R121, -RZ, R152.H1_H1 ;  /* 0x30000098ff797230 */ /* 0x000fe40000004100 */
[C---:B------:R-:W-:Y:S01]  /*8100*/  FMUL R47, R70.reuse, R54 ;  /* 0x00000036462f7220 */ /* 0x040fe20000400000 */
[C---:B------:R-:W-:Y:S01]  /*8110*/  FMUL R58, R70.reuse, R65 ;  /* 0x00000041463a7220 */ /* 0x040fe20000400000 */
[----:B------:R-:W-:Y:S01]  /*8120*/  FMUL R60, R70, R67 ;  /* 0x00000043463c7220 */ /* 0x000fe20000400000 */
[----:B------:R-:W-:Y:S01]  /*8130*/  F2FP.SATFINITE.E4M3.F32.PACK_AB_MERGE_C R5, R20, R11, RZ ;  /* 0x0000000b1405723e */ /* 0x000fe200048070ff */
[----:B------:R-:W-:Y:S01]  /*8140*/  FFMA R44, R73, R117, R44 ;  /* 0x00000075492c7223 */ /* 0x000fe2000000002c */
[C---:B------:R-:W-:Y:S01]  /*8150*/  FMUL R48, R70.reuse, R55 ;  /* 0x0000003746307220 */ /* 0x040fe20000400000 */
[----:B------:R-:W-:Y:S01]  /*8160*/  F2FP.SATFINITE.E4M3.F32.PACK_AB_MERGE_C R65, R9, R8, R78 ;  /* 0x000000080941723e */ /* 0x000fe2000480704e */
[----:B------:R-:W-:Y:S01]  /*8170*/  FFMA R45, R73, R118, R45 ;  /* 0x00000076492d7223 */ /* 0x000fe2000000002d */
[----:B------:R-:W-:Y:S01]  /*8180*/  F2FP.SATFINITE.E4M3.F32.PACK_AB_MERGE_C R67, R17, R16, R18 ;  /* 0x000000101143723e */ /* 0x000fe20004807012 */
[----:B------:R-:W-:Y:S01]  /*8190*/  FMUL R49, R70, R56 ;  /* 0x0000003846317220 */ /* 0x000fe20000400000 */
[C---:B------:R-:W-:Y:S01]  /*81a0*/  FFMA R46, R73.reuse, R119, R46 ;  /* 0x00000077492e7223 */ /* 0x040fe2000000002e */
[--C-:B------:R-:W-:Y:S02]  /*81b0*/  HADD2.F32 R124, -RZ, R153.reuse.H0_H0 ;  /* 0x20000099ff7c7230 */ /* 0x100fe40000004100 */
[C---:B------:R-:W-:Y:S01]  /*81c0*/  FFMA R47, R73.reuse, R120, R47 ;  /* 0x00000078492f7223 */ /* 0x040fe2000000002f */
[----:B------:R1:W-:Y:S01]  /*81d0*/  STS.128 [R137+UR44+0x6200], R64 ;  /* 0x0062004089007988 */ /* 0x0003e20008000c2c */
[----:B------:R-:W-:Y:S01]  /*81e0*/  HADD2.F32 R125, -RZ, R153.H1_H1 ;  /* 0x30000099ff7d7230 */ /* 0x000fe20000004100 */
[----:B------:R-:W-:Y:S01]  /*81f0*/  F2FP.SATFINITE.E4M3.F32.PACK_AB_MERGE_C R5, R10, R7, R5 ;  /* 0x000000070a05723e */ /* 0x000fe20004807005 */
[C---:B------:R-:W-:Y:S01]  /*8200*/  FFMA R48, R73.reuse, R121, R48 ;  /* 0x0000007949307223 */ /* 0x040fe20000000030 */
[----:B------:R-:W-:Y:S01]  /*8210*/  F2FP.SATFINITE.E4M3.F32.PACK_AB_MERGE_C R7, R28, R27, RZ ;  /* 0x0000001b1c07723e */ /* 0x000fe200048070ff */
        /* <DEDUP_REMOVED lines=8> */
[----:B------:R-:W-:Y:S01]  /*82a0*/  FMUL R56, R70, R63 ;  /* 0x0000003f46387220 */ /* 0x000fe20000400000 */
[----:B------:R-:W-:Y:S01]  /*82b0*/  F2FP.SATFINITE.E4M3.F32.PACK_AB_MERGE_C R4, R2, R0, R3 ;  /* 0x000000000204723e */ /* 0x000fe20004807003 */
[C---:B------:R-:W-:Y:S01]  /*82c0*/  FFMA R53, R73.reuse, R126, R53 ;  /* 0x0000007e49357223 */ /* 0x040fe20000000035 */
[----:B------:R-:W-:Y:S01]  /*82d0*/  F2FP.SATFINITE.E4M3.F32.PACK_AB_MERGE_C R7, R26, R25, R7 ;  /* 0x000000191a07723e */ /* 0x000fe20004807007 */
[C---:B------:R-:W-:Y:S01]  /*82e0*/  FFMA R54, R73.reuse, R127, R54 ;  /* 0x0000007f49367223 */ /* 0x040fe20000000036 */
[--C-:B------:R-:W-:Y:S02]  /*82f0*/  HADD2.F32 R74, -RZ, R155.reuse.H0_H0 ;  /* 0x2000009bff4a7230 */ /* 0x100fe40000004100 */
[C---:B------:R-:W-:Y:S01]  /*8300*/  FFMA R55, R73.reuse, R128, R55 ;  /* 0x0000008049377223 */ /* 0x040fe20000000037 */
[----:B------:R-:W-:Y:S01]  /*8310*/  HADD2.F32 R131, -RZ, R155.H1_H1 ;  /* 0x3000009bff837230 */ /* 0x000fe20000004100 */
[----:B------:R1:W-:Y:S01]  /*8320*/  STS.128 [R179+0x6010], R4 ;  /* 0x00601004b3007388 */ /* 0x0003e20000000c00 */
[----:B------:R-:W-:Y:S01]  /*8330*/  F2FP.SATFINITE.E4M3.F32.PACK_AB_MERGE_C R35, R36, R35, RZ ;  /* 0x000000232423723e */ /* 0x000fe200048070ff */
[C---:B------:R-:W-:Y:S01]  /*8340*/  FFMA R56, R73.reuse, R129, R56 ;  /* 0x0000008149387223 */ /* 0x040fe20000000038 */
[----:B------:R-:W-:Y:S01]  /*8350*/  F2FP.SATFINITE.E4M3.F32.PACK_AB_MERGE_C R39, R40, R39, RZ ;  /* 0x000000272827723e */ /* 0x000fe200048070ff */
[C---:B------:R-:W-:Y:S01]  /*8360*/  FFMA R57, R73.reuse, R72, R57 ;  /* 0x0000004849397223 */ /* 0x040fe20000000039 */
[----:B------:R-:W-:Y:S01]  /*8370*/  F2FP.SATFINITE.E4M3.F32.PACK_AB_MERGE_C R43, R44, R43, RZ ;  /* 0x0000002b2c2b723e */ /* 0x000fe200048070ff */
[C---:B------:R-:W-:Y:S01]  /*8380*/  FFMA R58, R73.reuse, R75, R58 ;  /* 0x0000004b493a7223 */ /* 0x040fe2000000003a */
[C---:B------:R-:W-:Y:S01]  /*8390*/  FFMA R59, R73.reuse, R74, R59 ;  /* 0x0000004a493b7223 */ /* 0x040fe2000000003b */
[----:B------:R-:W-:Y:S01]  /*83a0*/  F2FP.SATFINITE.E4M3.F32.PACK_AB_MERGE_C R33, R34, R33, R35 ;  /* 0x000000212221723e */ /* 0x000fe20004807023 */
        /* <DEDUP_REMOVED lines=11> */
[----:B------:R-:W-:Y:S05]  /*8460*/  F2FP.SATFINITE.E4M3.F32.PACK_AB_MERGE_C R51, R58, R57, R59 ;  /* 0x000000393a33723e */ /* 0x000fea000480703b */
        /* <DEDUP_REMOVED lines=10> */
[----:B------:R-:W-:Y:S02]  /*8510*/  UIADD3 UR9, UPT, UPT, UR49, 0x40, URZ ;  /* 0x0000004031097890 */ /* 0x000fe4000fffe0ff */
[----:B------:R-:W-:Y:S01]  /*8520*/  UIADD3 UR8, UPT, UPT, UR44, 0x6200, URZ ;  /* 0x000062002c087890 */ /* 0x000fe2000fffe0ff */
[----:B------:R-:W-:Y:S01]  /*8530*/  UMOV UR10, UR50 ;  /* 0x00000032000a7c82 */ /* 0x000fe20008000000 */
[----:B------:R-:W-:Y:S01]  /*8540*/  UMOV UR11, UR36 ;  /* 0x00000024000b7c82 */ /* 0x000fe20008000000 */
[----:B--2---:R-:W-:Y:S04]  /*8550*/  UIADD3 UR4, UP0, UPT, UR6, 0x680, URZ ;  /* 0x0000068006047890 */ /* 0x004fe8000ff1e0ff */
[----:B------:R-:W-:Y:S09]  /*8560*/  UIADD3.X UR5, UPT, UPT, URZ, UR7, URZ, UP0, !UPT ;  /* 0x00000007ff057290 */ /* 0x000ff200087fe4ff */
[----:B------:R2:W-:Y:S01]  /*8570*/  UTMASTG.3D [UR8], [UR4] ;  /* 0x00000008040073b5 */ /* 0x0005e20008010000 */
[----:B------:R0:W-:Y:S01]  /*8580*/  UTMACMDFLUSH ;  /* 0x00000000000079b7 */ /* 0x0001e20000000000 */
[----:B--2---:R-:W-:Y:S04]  /*8590*/  DEPBAR.LE SB0, 0x1 ;  /* 0x000080400000791a */ /* 0x004fe80000000000 */
.L_x_110:
[----:B------:R-:W-:Y:S05]  /*85a0*/  BSYNC.RECONVERGENT B0 ;  /* 0x0000000000007941 */ /* 0x000fea0003800200 */
.L_x_109:
[----:B------:R-:W-:Y:S01]  /*85b0*/  R2UR UR4, R160 ;  /* 0x00000000a00472ca */ /* 0x000fe200000e0000 */
[----:B------:R-:W-:Y:S01]  /*85c0*/  BAR.SYNC.DEFER_BLOCKING 0x1, 0x80 ;  /* 0x0042000000007b1d */ /* 0x000fe20000010000 */
[----:B------:R-:W-:Y:S01]  /*85d0*/  ISETP.NE.AND P0, PT, R162, 0x2, PT ;  /* 0x00000002a200780c */ /* 0x000fe20003f05270 */
[----:B------:R-:W-:Y:S01]  /*85e0*/  UISETP.NE.AND UP0, UPT, UR46, URZ, UPT ;  /* 0x000000ff2e00728c */ /* 0x000fe2000bf05270 */
[----:B------:R-:W-:Y:S01]  /*85f0*/  ISETP.NE.AND P1, PT, R68, 0x4, PT ;  /* 0x000000044400780c */ /* 0x000fe20003f25270 */
[----:B------:R-:W-:Y:S01]  /*8600*/  UIADD3 UR20, UPT, UPT, UR37, UR63, URZ ;  /* 0x0000003f25147290 */ /* 0x000fe2000fffe0ff */
[----:B------:R-:W-:Y:S02]  /*8610*/  SEL R0, RZ, 0x1, P0 ;  /* 0x00000001ff007807 */ /* 0x000fe40000000000 */
[----:B------:R-:W-:Y:S02]  /*8620*/  SEL R3, RZ, 0x1, P1 ;  /* 0x00000001ff037807 */ /* 0x000fe40000800000 */
[----:B------:R-:W-:Y:S02]  /*8630*/  LOP3.LUT R167, R167, R0, RZ, 0x3c, !PT ;  /* 0x00000000a7a77212 */ /* 0x000fe400078e3cff */
[----:B------:R-:W-:Y:S01]  /*8640*/  LOP3.LUT R168, R168, R3, RZ, 0x3c, !PT ;  /* 0x00000003a8a87212 */ /* 0x000fe200078e3cff */
[----:B------:R-:W-:Y:S01]  /*8650*/  UIADD3 UR16, UPT, UPT, UR38, UR4, URZ ;  /* 0x0000000426107290 */ /* 0x000fe2000fffe0ff */
[----:B------:R-:W-:Y:S02]  /*8660*/  SEL R162, R162, RZ, P0 ;  /* 0x000000ffa2a27207 */ /* 0x000fe40000000000 */
[----:B------:R-:W-:Y:S01]  /*8670*/  SEL R68, R68, RZ, P1 ;  /* 0x000000ff44447207 */ /* 0x000fe20000800000 */
[----:B------:R-:W-:Y:S01]  /*8680*/  UMOV UR36, UR59 ;  /* 0x0000003b00247c82 */ /* 0x000fe20008000000 */
[----:B------:R-:W-:Y:S07]  /*8690*/  BRA.U UP0, `(.L_x_111) ;  /* 0xffffffc5005c7547 */ /* 0x000fee000b83ffff */
[----:B------:R-:W-:Y:S05]  /*86a0*/  EXIT ;  /* 0x000000000000794d */ /* 0x000fea0003800000 */
.L_x_24:
[----:B--2---:R2:W3:Y:S02]  /*86b0*/  SYNCS.PHASECHK.TRANS64.TRYWAIT P0, [R3+URZ+0xd0], R2 ;  /* 0x0000d002030075a7 */ /* 0x0044e400080011ff */
[----:B---3--:R-:W-:Y:S05]  /*86c0*/  @!P0 NANOSLEEP.SYNCS 0x989680 ;  /* 0x009896800000895d */ /* 0x008fea0003900000 */
[----:B------:R-:W3:Y:S02]  /*86d0*/  @!P0 SYNCS.PHASECHK.TRANS64 P0, [R3+URZ+0xd0], R2 ;  /* 0x0000d002030085a7 */ /* 0x000ee400080010ff */
[----:B---3--:R-:W-:Y:S05]  /*86e0*/  @!P0 BRA `(.L_x_24) ;  /* 0xfffffffc00f08947 */ /* 0x008fea000383ffff */
[----:B------:R-:W-:Y:S05]  /*86f0*/  BRA `(.L_x_112) ;  /* 0xffffff9000547947 */ /* 0x000fea000383ffff */
.L_x_27:
[----:B-1----:R-:W-:-:S07]  /*8700*/  MOV R0, UR33 ;  /* 0x0000002100007c02 */ /* 0x002fce0008000f00 */
.L_x_113:
[----:B-1----:R1:W2:Y:S02]  /*8710*/  SYNCS.PHASECHK.TRANS64.TRYWAIT P0, [R0+URZ+0x18], R3 ;  /* 0x00001803000075a7 */ /* 0x0022a400080011ff */
[----:B--2---:R-:W-:Y:S05]  /*8720*/  @!P0 NANOSLEEP.SYNCS 0x989680 ;  /* 0x009896800000895d */ /* 0x004fea0003900000 */
[----:B------:R-:W2:Y:S02]  /*8730*/  @!P0 SYNCS.PHASECHK.TRANS64 P0, [R0+URZ+0x18], R3 ;  /* 0x00001803000085a7 */ /* 0x000ea400080010ff */
[----:B--2---:R-:W-:Y:S05]  /*8740*/  @!P0 BRA `(.L_x_113) ;  /* 0xfffffffc00f08947 */ /* 0x004fea000383ffff */
[----:B------:R-:W-:Y:S05]  /*8750*/  BRA `(.L_x_26) ;  /* 0xffffff90009c7947 */ /* 0x000fea000383ffff */
.L_x_34:
[----:B-1----:R-:W-:-:S07]  /*8760*/  MOV R0, UR17 ;  /* 0x0000001100007c02 */ /* 0x002fce0008000f00 */
.L_x_114:
[----:B-1----:R1:W2:Y:S02]  /*8770*/  SYNCS.PHASECHK.TRANS64.TRYWAIT P0, [R0+URZ+0x18], R3 ;  /* 0x00001803000075a7 */ /* 0x0022a400080011ff */
[----:B--2---:R-:W-:Y:S05]  /*8780*/  @!P0 NANOSLEEP.SYNCS 0x989680 ;  /* 0x009896800000895d */ /* 0x004fea0003900000 */
[----:B------:R-:W2:Y:S02]  /*8790*/  @!P0 SYNCS.PHASECHK.TRANS64 P0, [R0+URZ+0x18], R3 ;  /* 0x00001803000085a7 */ /* 0x000ea400080010ff */
[----:B--2---:R-:W-:Y:S05]  /*87a0*/  @!P0 BRA `(.L_x_114) ;  /* 0xfffffffc00f08947 */ /* 0x004fea000383ffff */
[----:B------:R-:W-:Y:S05]  /*87b0*/  BRA `(.L_x_33) ;  /* 0xffffff9400587947 */ /* 0x000fea000383ffff */
.L_x_39:
[----:B-1----:R1:W2:Y:S02]  /*87c0*/  SYNCS.PHASECHK.TRANS64.TRYWAIT P0, [R3+URZ+0x60], R0 ;  /* 0x00006000030075a7 */ /* 0x0022a400080011ff */
[----:B--2---:R-:W-:Y:S05]  /*87d0*/  @!P0 NANOSLEEP.SYNCS 0x989680 ;  /* 0x009896800000895d */ /* 0x004fea0003900000 */
[----:B------:R-:W2:Y:S02]  /*87e0*/  @!P0 SYNCS.PHASECHK.TRANS64 P0, [R3+URZ+0x60], R0 ;  /* 0x00006000030085a7 */ /* 0x000ea400080010ff */
[----:B--2---:R-:W-:Y:S05]  /*87f0*/  @!P0 BRA `(.L_x_39) ;  /* 0xfffffffc00f08947 */ /* 0x004fea000383ffff */
[----:B------:R-:W-:Y:S05]  /*8800*/  BRA `(.L_x_115) ;  /* 0xffffff9400fc7947 */ /* 0x000fea000383ffff */
.L_x_43:
[----:B-1----:R-:W-:-:S07]  /*8810*/  MOV R0, UR4 ;  /* 0x0000000400007c02 */ /* 0x002fce0008000f00 */
.L_x_116:
[----:B-1----:R1:W2:Y:S02]  /*8820*/  SYNCS.PHASECHK.TRANS64.TRYWAIT P0, [R0+URZ], R3 ;  /* 0x00000003000075a7 */ /* 0x0022a400080011ff */
[----:B--2---:R-:W-:Y:S05]  /*8830*/  @!P0 NANOSLEEP.SYNCS 0x989680 ;  /* 0x009896800000895d */ /* 0x004fea0003900000 */
[----:B------:R-:W2:Y:S02]  /*8840*/  @!P0 SYNCS.PHASECHK.TRANS64 P0, [R0+URZ], R3 ;  /* 0x00000003000085a7 */ /* 0x000ea400080010ff */
[----:B--2---:R-:W-:Y:S05]  /*8850*/  @!P0 BRA `(.L_x_116) ;  /* 0xfffffffc00f08947 */ /* 0x004fea000383ffff */
[----:B------:R-:W-:Y:S05]  /*8860*/  BRA `(.L_x_117) ;  /* 0xffffff9c00a47947 */ /* 0x000fea000383ffff */
.L_x_44:
[----:B------:R-:W-:-:S07]  /*8870*/  MOV R0, UR5 ;  /* 0x0000000500007c02 */ /* 0x000fce0008000f00 */
.L_x_118:
[----:B-1----:R1:W2:Y:S02]  /*8880*/  SYNCS.PHASECHK.TRANS64.TRYWAIT P0, [R0+URZ], R3 ;  /* 0x00000003000075a7 */ /* 0x0022a400080011ff */
[----:B--2---:R-:W-:Y:S05]  /*8890*/  @!P0 NANOSLEEP.SYNCS 0x989680 ;  /* 0x009896800000895d */ /* 0x004fea0003900000 */
[----:B------:R-:W2:Y:S02]  /*88a0*/  @!P0 SYNCS.PHASECHK.TRANS64 P0, [R0+URZ], R3 ;  /* 0x00000003000085a7 */ /* 0x000ea400080010ff */
[----:B--2---:R-:W-:Y:S05]  /*88b0*/  @!P0 BRA `(.L_x_118) ;  /* 0xfffffffc00f08947 */ /* 0x004fea000383ffff */
[----:B------:R-:W-:Y:S05]  /*88c0*/  BRA `(.L_x_119) ;  /* 0xffffff9c00b07947 */ /* 0x000fea000383ffff */
.L_x_47:
[----:B-1----:R1:W2:Y:S02]  /*88d0*/  SYNCS.PHASECHK.TRANS64.TRYWAIT P0, [R2+URZ+0xc0], R5 ;  /* 0x0000c005020075a7 */ /* 0x0022a400080011ff */
[----:B--2---:R-:W-:Y:S05]  /*88e0*/  @!P0 NANOSLEEP.SYNCS 0x989680 ;  /* 0x009896800000895d */ /* 0x004fea0003900000 */
[----:B------:R-:W2:Y:S02]  /*88f0*/  @!P0 SYNCS.PHASECHK.TRANS64 P0, [R2+URZ+0xc0], R5 ;  /* 0x0000c005020085a7 */ /* 0x000ea400080010ff */
[----:B--2---:R-:W-:Y:S05]  /*8900*/  @!P0 BRA `(.L_x_47) ;  /* 0xfffffffc00f08947 */ /* 0x004fea000383ffff */
[----:B------:R-:W-:Y:S05]  /*8910*/  BRA `(.L_x_120) ;  /* 0xffffffa0000c7947 */ /* 0x000fea000383ffff */
.L_x_48:
[----:B------:R-:W-:-:S07]  /*8920*/  MOV R2, UR4 ;  /* 0x0000000400027c02 */ /* 0x000fce0008000f00 */
.L_x_121:
[----:B-1----:R1:W2:Y:S02]  /*8930*/  SYNCS.PHASECHK.TRANS64.TRYWAIT P0, [R2+URZ+0x70], R5 ;  /* 0x00007005020075a7 */ /* 0x0022a400080011ff */
[----:B--2---:R-:W-:Y:S05]  /*8940*/  @!P0 NANOSLEEP.SYNCS 0x989680 ;  /* 0x009896800000895d */ /* 0x004fea0003900000 */
[----:B------:R-:W2:Y:S02]  /*8950*/  @!P0 SYNCS.PHASECHK.TRANS64 P0, [R2+URZ+0x70], R5 ;  /* 0x00007005020085a7 */ /* 0x000ea400080010ff */
[----:B--2---:R-:W-:Y:S05]  /*8960*/  @!P0 BRA `(.L_x_121) ;  /* 0xfffffffc00f08947 */ /* 0x004fea000383ffff */
[----:B------:R-:W-:Y:S05]  /*8970*/  BRA `(.L_x_122) ;  /* 0xffffffa0001c7947 */ /* 0x000fea000383ffff */
.L_x_49:
[----:B-1----:R1:W2:Y:S02]  /*8980*/  SYNCS.PHASECHK.TRANS64.TRYWAIT P1, [R2+URZ+0x60], R5 ;  /* 0x00006005020075a7 */ /* 0x0022a400080211ff */
[----:B--2---:R-:W-:Y:S05]  /*8990*/  @!P1 NANOSLEEP.SYNCS 0x989680 ;  /* 0x009896800000995d */ /* 0x004fea0003900000 */
[----:B------:R-:W2:Y:S02]  /*89a0*/  @!P1 SYNCS.PHASECHK.TRANS64 P1, [R2+URZ+0x60], R5 ;  /* 0x00006005020095a7 */ /* 0x000ea400080210ff */
[----:B--2---:R-:W-:Y:S05]  /*89b0*/  @!P1 BRA `(.L_x_49) ;  /* 0xfffffffc00f09947 */ /* 0x004fea000383ffff */
[----:B------:R-:W-:Y:S05]  /*89c0*/  BRA `(.L_x_123) ;  /* 0xffffffa0004c7947 */ /* 0x000fea000383ffff */
.L_x_52:
[----:B------:R-:W-:-:S07]  /*89d0*/  MOV R0, UR4 ;  /* 0x0000000400007c02 */ /* 0x000fce0008000f00 */
.L_x_124:
[----:B-1----:R1:W2:Y:S02]  /*89e0*/  SYNCS.PHASECHK.TRANS64.TRYWAIT P0, [R0+URZ+0x70], R3 ;  /* 0x00007003000075a7 */ /* 0x0022a400080011ff */
[----:B--2---:R-:W-:Y:S05]  /*89f0*/  @!P0 NANOSLEEP.SYNCS 0x989680 ;  /* 0x009896800000895d */ /* 0x004fea0003900000 */
[----:B------:R-:W2:Y:S02]  /*8a00*/  @!P0 SYNCS.PHASECHK.TRANS64 P0, [R0+URZ+0x70], R3 ;  /* 0x00007003000085a7 */ /* 0x000ea400080010ff */
[----:B--2---:R-:W-:Y:S05]  /*8a10*/  @!P0 BRA `(.L_x_124) ;  /* 0xfffffffc00f08947 */ /* 0x004fea000383ffff */
[----:B------:R-:W-:Y:S05]  /*8a20*/  BRA `(.L_x_51) ;  /* 0xffffffa000a07947 */ /* 0x000fea000383ffff */
.L_x_59:
[----:B-1----:R1:W2:Y:S02]  /*8a30*/  SYNCS.PHASECHK.TRANS64.TRYWAIT P1, [R0+URZ+0x60], R5 ;  /* 0x00006005000075a7 */ /* 0x0022a400080211ff */
[----:B--2---:R-:W-:Y:S05]  /*8a40*/  @!P1 NANOSLEEP.SYNCS 0x989680 ;  /* 0x009896800000995d */ /* 0x004fea0003900000 */
[----:B------:R-:W2:Y:S02]  /*8a50*/  @!P1 SYNCS.PHASECHK.TRANS64 P1, [R0+URZ+0x60], R5 ;  /* 0x00006005000095a7 */ /* 0x000ea400080210ff */
[----:B--2---:R-:W-:Y:S05]  /*8a60*/  @!P1 BRA `(.L_x_59) ;  /* 0xfffffffc00f09947 */ /* 0x004fea000383ffff */
[----:B------:R-:W-:Y:S05]  /*8a70*/  BRA `(.L_x_125) ;  /* 0xffffffa400fc7947 */ /* 0x000fea000383ffff */
.L_x_60:
[----:B------:R-:W-:-:S07]  /*8a80*/  MOV R3, UR18 ;  /* 0x0000001200037c02 */ /* 0x000fce0008000f00 */
.L_x_126:
[----:B-1----:R1:W2:Y:S02]  /*8a90*/  SYNCS.PHASECHK.TRANS64.TRYWAIT P0, [R3+URZ+0xa0], R0 ;  /* 0x0000a000030075a7 */ /* 0x0022a400080011ff */
[----:B--2---:R-:W-:Y:S05]  /*8aa0*/  @!P0 NANOSLEEP.SYNCS 0x989680 ;  /* 0x009896800000895d */ /* 0x004fea0003900000 */
[----:B------:R-:W2:Y:S02]  /*8ab0*/  @!P0 SYNCS.PHASECHK.TRANS64 P0, [R3+URZ+0xa0], R0 ;  /* 0x0000a000030085a7 */ /* 0x000ea400080010ff */
[----:B--2---:R-:W-:Y:S05]  /*8ac0*/  @!P0 BRA `(.L_x_126) ;  /* 0xfffffffc00f08947 */ /* 0x004fea000383ffff */
[----:B------:R-:W-:Y:S05]  /*8ad0*/  BRA `(.L_x_127) ;  /* 0xffffffa800307947 */ /* 0x000fea000383ffff */
.L_x_63:
[----:B------:R-:W-:Y:S07]  /*8ae0*/  MOV R0, UR6 ;  /* 0x0000000600007c02 */ /* 0x000fee0008000f00 */
.L_x_128:
[----:B-1----:R1:W2:Y:S02]  /*8af0*/  SYNCS.PHASECHK.TRANS64.TRYWAIT P0, [R0+URZ], R3 ;  /* 0x00000003000075a7 */ /* 0x0022a400080011ff */
[----:B--2---:R-:W-:Y:S05]  /*8b00*/  @!P0 NANOSLEEP.SYNCS 0x989680 ;  /* 0x009896800000895d */ /* 0x004fea0003900000 */
[----:B------:R-:W2:Y:S02]  /*8b10*/  @!P0 SYNCS.PHASECHK.TRANS64 P0, [R0+URZ], R3 ;  /* 0x00000003000085a7 */ /* 0x000ea400080010ff */
[----:B--2---:R-:W-:Y:S05]  /*8b20*/  @!P0 BRA `(.L_x_128) ;  /* 0xfffffffc00f08947 */ /* 0x004fea000383ffff */
[----:B------:R-:W-:Y:S05]  /*8b30*/  BRA `(.L_x_62) ;  /* 0xffffffa800507947 */ /* 0x000fea000383ffff */
.L_x_66:
[----:B------:R-:W-:-:S07]  /*8b40*/  MOV R0, UR4 ;  /* 0x0000000400007c02 */ /* 0x000fce0008000f00 */
.L_x_129:
[----:B--2---:R2:W4:Y:S02]  /*8b50*/  SYNCS.PHASECHK.TRANS64.TRYWAIT P0, [R0+URZ], R3 ;  /* 0x00000003000075a7 */ /* 0x00452400080011ff */
[----:B----4-:R-:W-:Y:S05]  /*8b60*/  @!P0 NANOSLEEP.SYNCS 0x989680 ;  /* 0x009896800000895d */ /* 0x010fea0003900000 */
[----:B------:R-:W4:Y:S02]  /*8b70*/  @!P0 SYNCS.PHASECHK.TRANS64 P0, [R0+URZ], R3 ;  /* 0x00000003000085a7 */ /* 0x000f2400080010ff */
[----:B----4-:R-:W-:Y:S05]  /*8b80*/  @!P0 BRA `(.L_x_129) ;  /* 0xfffffffc00f08947 */ /* 0x010fea000383ffff */
[----:B------:R-:W-:Y:S05]  /*8b90*/  BRA `(.L_x_130) ;  /* 0xffffffa800f07947 */ /* 0x000fea000383ffff */
.L_x_67:
[----:B------:R-:W-:-:S07]  /*8ba0*/  MOV R0, UR5 ;  /* 0x0000000500007c02 */ /* 0x000fce0008000f00 */
.L_x_131:
[----:B-1----:R1:W2:Y:S02]  /*8bb0*/  SYNCS.PHASECHK.TRANS64.TRYWAIT P0, [R0+URZ], R3 ;  /* 0x00000003000075a7 */ /* 0x0022a400080011ff */
[----:B--2---:R-:W-:Y:S05]  /*8bc0*/  @!P0 NANOSLEEP.SYNCS 0x989680 ;  /* 0x009896800000895d */ /* 0x004fea0003900000 */
[----:B------:R-:W2:Y:S02]  /*8bd0*/  @!P0 SYNCS.PHASECHK.TRANS64 P0, [R0+URZ], R3 ;  /* 0x00000003000085a7 */ /* 0x000ea400080010ff */
[----:B--2---:R-:W-:Y:S05]  /*8be0*/  @!P0 BRA `(.L_x_131) ;  /* 0xfffffffc00f08947 */ /* 0x004fea000383ffff */
[----:B------:R-:W-:Y:S05]  /*8bf0*/  BRA `(.L_x_132) ;  /* 0xffffffa800fc7947 */ /* 0x000fea000383ffff */
.L_x_68:
[----:B------:R-:W-:-:S07]  /*8c00*/  MOV R0, UR5 ;  /* 0x0000000500007c02 */ /* 0x000fce0008000f00 */
.L_x_133:
[----:B-1----:R1:W2:Y:S02]  /*8c10*/  SYNCS.PHASECHK.TRANS64.TRYWAIT P0, [R0+URZ], R3 ;  /* 0x00000003000075a7 */ /* 0x0022a400080011ff */
[----:B--2---:R-:W-:Y:S05]  /*8c20*/  @!P0 NANOSLEEP.SYNCS 0x989680 ;  /* 0x009896800000895d */ /* 0x004fea0003900000 */
[----:B------:R-:W2:Y:S02]  /*8c30*/  @!P0 SYNCS.PHASECHK.TRANS64 P0, [R0+URZ], R3 ;  /* 0x00000003000085a7 */ /* 0x000ea400080010ff */
[----:B--2---:R-:W-:Y:S05]  /*8c40*/  @!P0 BRA `(.L_x_133) ;  /* 0xfffffffc00f08947 */ /* 0x004fea000383ffff */
[----:B------:R-:W-:Y:S05]  /*8c50*/  BRA `(.L_x_134) ;  /* 0xffffffac00087947 */ /* 0x000fea000383ffff */
.L_x_69:
[----:B------:R-:W-:-:S07]  /*8c60*/  MOV R0, UR4 ;  /* 0x0000000400007c02 */ /* 0x000fce0008000f00 */
.L_x_135:
[----:B-1----:R1:W2:Y:S02]  /*8c70*/  SYNCS.PHASECHK.TRANS64.TRYWAIT P0, [R0+URZ], R3 ;  /* 0x00000003000075a7 */ /* 0x0022a400080011ff */
[----:B--2---:R-:W-:Y:S05]  /*8c80*/  @!P0 NANOSLEEP.SYNCS 0x989680 ;  /* 0x009896800000895d */ /* 0x004fea0003900000 */
[----:B------:R-:W2:Y:S02]  /*8c90*/  @!P0 SYNCS.PHASECHK.TRANS64 P0, [R0+URZ], R3 ;  /* 0x00000003000085a7 */ /* 0x000ea400080010ff */
[----:B--2---:R-:W-:Y:S05]  /*8ca0*/  @!P0 BRA `(.L_x_135) ;  /* 0xfffffffc00f08947 */ /* 0x004fea000383ffff */
[----:B------:R-:W-:Y:S05]  /*8cb0*/  BRA `(.L_x_136) ;  /* 0xffffffac00147947 */ /* 0x000fea000383ffff */
.L_x_74:
[----:B--2---:R2:W3:Y:S02]  /*8cc0*/  SYNCS.PHASECHK.TRANS64.TRYWAIT P0, [R12+URZ+0x60], R9 ;  /* 0x000060090c0075a7 */ /* 0x0044e400080011ff */
[----:B---3--:R-:W-:Y:S05]  /*8cd0*/  @!P0 NANOSLEEP.SYNCS 0x989680 ;  /* 0x009896800000895d */ /* 0x008fea0003900000 */
[----:B------:R-:W3:Y:S02]  /*8ce0*/  @!P0 SYNCS.PHASECHK.TRANS64 P0, [R12+URZ+0x60], R9 ;  /* 0x000060090c0085a7 */ /* 0x000ee400080010ff */
[----:B---3--:R-:W-:Y:S05]  /*8cf0*/  @!P0 BRA `(.L_x_74) ;  /* 0xfffffffc00f08947 */ /* 0x008fea000383ffff */
[----:B------:R-:W-:Y:S05]  /*8d00*/  BRA `(.L_x_137) ;  /* 0xffffffb0002c7947 */ /* 0x000fea000383ffff */
.L_x_77:
[----:B------:R-:W-:Y:S07]  /*8d10*/  MOV R0, UR21 ;  /* 0x0000001500007c02 */ /* 0x000fee0008000f00 */
.L_x_138:
[----:B--2---:R2:W3:Y:S02]  /*8d20*/  SYNCS.PHASECHK.TRANS64.TRYWAIT P2, [R0+URZ+0x58], R11 ;  /* 0x0000580b000075a7 */ /* 0x0044e400080411ff */
[----:B---3--:R-:W-:Y:S05]  /*8d30*/  @!P2 NANOSLEEP.SYNCS 0x989680 ;  /* 0x009896800000a95d */ /* 0x008fea0003900000 */
[----:B------:R-:W3:Y:S02]  /*8d40*/  @!P2 SYNCS.PHASECHK.TRANS64 P2, [R0+URZ+0x58], R11 ;  /* 0x0000580b0000a5a7 */ /* 0x000ee400080410ff */
[----:B---3--:R-:W-:Y:S05]  /*8d50*/  @!P2 BRA `(.L_x_138) ;  /* 0xfffffffc00f0a947 */ /* 0x008fea000383ffff */
[----:B------:R-:W-:Y:S05]  /*8d60*/  BRA `(.L_x_76) ;  /* 0xffffffb400947947 */ /* 0x000fea000383ffff */
.L_x_80:
[----:B--2---:R-:W-:Y:S07]  /*8d70*/  MOV R0, UR21 ;  /* 0x0000001500007c02 */ /* 0x004fee0008000f00 */
.L_x_139:
[----:B--2---:R2:W3:Y:S02]  /*8d80*/  SYNCS.PHASECHK.TRANS64.TRYWAIT P0, [R0+URZ+0x40], R9 ;  /* 0x00004009000075a7 */ /* 0x0044e400080011ff */
[----:B---3--:R-:W-:Y:S05]  /*8d90*/  @!P0 NANOSLEEP.SYNCS 0x989680 ;  /* 0x009896800000895d */ /* 0x008fea0003900000 */
[----:B------:R-:W3:Y:S02]  /*8da0*/  @!P0 SYNCS.PHASECHK.TRANS64 P0, [R0+URZ+0x40], R9 ;  /* 0x00004009000085a7 */ /* 0x000ee400080010ff */
[----:B---3--:R-:W-:Y:S05]  /*8db0*/  @!P0 BRA `(.L_x_139) ;  /* 0xfffffffc00f08947 */ /* 0x008fea000383ffff */
[----:B------:R-:W-:Y:S05]  /*8dc0*/  BRA `(.L_x_140) ;  /* 0xffffffb400f07947 */ /* 0x000fea000383ffff */
.L_x_81:
[----:B------:R-:W-:Y:S07]  /*8dd0*/  MOV R0, UR21 ;  /* 0x0000001500007c02 */ /* 0x000fee0008000f00 */
.L_x_141:
[----:B--2---:R2:W3:Y:S02]  /*8de0*/  SYNCS.PHASECHK.TRANS64.TRYWAIT P0, [R0+URZ+0x48], R9 ;  /* 0x00004809000075a7 */ /* 0x0044e400080011ff */
[----:B---3--:R-:W-:Y:S05]  /*8df0*/  @!P0 NANOSLEEP.SYNCS 0x989680 ;  /* 0x009896800000895d */ /* 0x008fea0003900000 */
[----:B------:R-:W3:Y:S02]  /*8e00*/  @!P0 SYNCS.PHASECHK.TRANS64 P0, [R0+URZ+0x48], R9 ;  /* 0x00004809000085a7 */ /* 0x000ee400080010ff */
[----:B---3--:R-:W-:Y:S05]  /*8e10*/  @!P0 BRA `(.L_x_141) ;  /* 0xfffffffc00f08947 */ /* 0x008fea000383ffff */
[----:B------:R-:W-:Y:S05]  /*8e20*/  BRA `(.L_x_142) ;  /* 0xffffffb8002c7947 */ /* 0x000fea000383ffff */
.L_x_83:
[----:B------:R-:W-:-:S07]  /*8e30*/  MOV R0, UR21 ;  /* 0x0000001500007c02 */ /* 0x000fce0008000f00 */
.L_x_143:
[----:B---3--:R3:W4:Y:S02]  /*8e40*/  SYNCS.PHASECHK.TRANS64.TRYWAIT P0, [R0+URZ+0x40], R3 ;  /* 0x00004003000075a7 */ /* 0x00872400080011ff */
[----:B----4-:R-:W-:Y:S05]  /*8e50*/  @!P0 NANOSLEEP.SYNCS 0x989680 ;  /* 0x009896800000895d */ /* 0x010fea0003900000 */
[----:B------:R-:W4:Y:S02]  /*8e60*/  @!P0 SYNCS.PHASECHK.TRANS64 P0, [R0+URZ+0x40], R3 ;  /* 0x00004003000085a7 */ /* 0x000f2400080010ff */
[----:B----4-:R-:W-:Y:S05]  /*8e70*/  @!P0 BRA `(.L_x_143) ;  /* 0xfffffffc00f08947 */ /* 0x010fea000383ffff */
[----:B------:R-:W-:Y:S05]  /*8e80*/  BRA `(.L_x_144) ;  /* 0xffffffb800a07947 */ /* 0x000fea000383ffff */
.L_x_85:
[----:B-1----:R1:W2:Y:S02]  /*8e90*/  SYNCS.PHASECHK.TRANS64.TRYWAIT P0, [R3+URZ+0x60], R0 ;  /* 0x00006000030075a7 */ /* 0x0022a400080011ff */
[----:B--2---:R-:W-:Y:S05]  /*8ea0*/  @!P0 NANOSLEEP.SYNCS 0x989680 ;  /* 0x009896800000895d */ /* 0x004fea0003900000 */
[----:B------:R-:W2:Y:S02]  /*8eb0*/  @!P0 SYNCS.PHASECHK.TRANS64 P0, [R3+URZ+0x60], R0 ;  /* 0x00006000030085a7 */ /* 0x000ea400080010ff */
[----:B--2---:R-:W-:Y:S05]  /*8ec0*/  @!P0 BRA `(.L_x_85) ;  /* 0xfffffffc00f08947 */ /* 0x004fea000383ffff */
[----:B------:R-:W-:Y:S05]  /*8ed0*/  BRA `(.L_x_145) ;  /* 0xffffffbc00607947 */ /* 0x000fea000383ffff */
.L_x_96:
[----:B-1----:R1:W2:Y:S02]  /*8ee0*/  SYNCS.PHASECHK.TRANS64.TRYWAIT P1, [R3+URZ+0x30], R0 ;  /* 0x00003000030075a7 */ /* 0x0022a400080211ff */
[----:B--2---:R-:W-:Y:S05]  /*8ef0*/  @!P1 NANOSLEEP.SYNCS 0x989680 ;  /* 0x009896800000995d */ /* 0x004fea0003900000 */
[----:B------:R-:W2:Y:S02]  /*8f00*/  @!P1 SYNCS.PHASECHK.TRANS64 P1, [R3+URZ+0x30], R0 ;  /* 0x00003000030095a7 */ /* 0x000ea400080210ff */
[----:B--2---:R-:W-:Y:S05]  /*8f10*/  @!P1 BRA `(.L_x_96) ;  /* 0xfffffffc00f09947 */ /* 0x004fea000383ffff */
[----:B------:R-:W-:Y:S05]  /*8f20*/  BRA `(.L_x_95) ;  /* 0xffffffc800dc7947 */ /* 0x000fea000383ffff */
.L_x_98:
[----:B--2---:R2:W4:Y:S02]  /*8f30*/  SYNCS.PHASECHK.TRANS64.TRYWAIT P0, [R186+URZ+0x80], R5 ;  /* 0x00008005ba0075a7 */ /* 0x00452400080011ff */
[----:B----4-:R-:W-:Y:S05]  /*8f40*/  @!P0 NANOSLEEP.SYNCS 0x989680 ;  /* 0x009896800000895d */ /* 0x010fea0003900000 */
[----:B------:R-:W4:Y:S02]  /*8f50*/  @!P0 SYNCS.PHASECHK.TRANS64 P0, [R186+URZ+0x80], R5 ;  /* 0x00008005ba0085a7 */ /* 0x000f2400080010ff */
[----:B----4-:R-:W-:Y:S05]  /*8f60*/  @!P0 BRA `(.L_x_98) ;  /* 0xfffffffc00f08947 */ /* 0x010fea000383ffff */
[----:B------:R-:W-:Y:S05]  /*8f70*/  BRA `(.L_x_97) ;  /* 0xffffffcc00387947 */ /* 0x000fea000383ffff */
.L_x_107:
[----:B--2---:R2:W3:Y:S02]  /*8f80*/  SYNCS.PHASECHK.TRANS64.TRYWAIT P0, [R193+URZ+0x30], R0 ;  /* 0x00003000c10075a7 */ /* 0x0044e400080011ff */
[----:B---3--:R-:W-:Y:S05]  /*8f90*/  @!P0 NANOSLEEP.SYNCS 0x989680 ;  /* 0x009896800000895d */ /* 0x008fea0003900000 */
[----:B------:R-:W3:Y:S02]  /*8fa0*/  @!P0 SYNCS.PHASECHK.TRANS64 P0, [R193+URZ+0x30], R0 ;  /* 0x00003000c10085a7 */ /* 0x000ee400080010ff */
[----:B---3--:R-:W-:Y:S05]  /*8fb0*/  @!P0 BRA `(.L_x_107) ;  /* 0xfffffffc00f08947 */ /* 0x008fea000383ffff */
[----:B------:R-:W-:Y:S05]  /*8fc0*/  BRA `(.L_x_106) ;  /* 0xffffffe000447947 */ /* 0x000fea000383ffff */
        .weak           $__internal_0_$__cuda_sm10x_tcgen05_guardrail_trap_col_being_dealloced_not_returned_by_alloc
        .type           $__internal_0_$__cuda_sm10x_tcgen05_guardrail_trap_col_being_dealloced_not_returned_by_alloc,@function
        .size           $__internal_0_$__cuda_sm10x_tcgen05_guardrail_trap_col_being_dealloced_not_returned_by_alloc,($__internal_1_$__cuda_sm10x_tcgen05_guardrail_trap_phase_invalid_during_alloc - $__internal_0_$__cuda_sm10x_tcgen05_guardrail_trap_col_being_dealloced_not_returned_by_alloc)
$__internal_0_$__cuda_sm10x_tcgen05_guardrail_trap_col_being_dealloced_not_returned_by_alloc:
[----:B------:R-:W-:Y:S05]  /*8fd0*/  BPT.TRAP 0x1 ;  /* 0x000000040000795c */ /* 0x000fea0000300000 */
[----:B------:R-:W-:-:S04]  /*8fe0*/  HFMA2 R3, -RZ, RZ, 0, 0 ;  /* 0x00000000ff037431 */ /* 0x000fc800000001ff */
[----:B------:R-:W-:Y:S05]  /*8ff0*/  RET.REL.NODEC R2 `(_ZN7cutlass13device_kernelINS_4gemm6kernel13GemmUniversalIN4cute5tupleIJiiiiEEENS1_10collective13CollectiveMmaINS1_35MainloopSm100TmaUmmaWarpSpecializedILi3ELi2ELi4ENS5_IJNS4_1CILi1EEENSA_ILi2EEESB_EEEEENS5_IJNSA_ILi128EEESF_NSA_ILi32EEEEEENS_12float_e4m3_tENS5_IJlSB_lEEESI_SJ_NS4_8TiledMMAINS4_8MMA_AtomIJNS4_10MMA_TraitsINS4_19SM100_MMA_F8F6F4_SSEJSI_SI_fSF_SF_NS4_17integral_constantINS4_4UMMA5MajorELSQ_0EEESR_NSO_INSP_7ScaleInELSS_0EEEST_EEEEEENS4_6LayoutINS5_IJSB_SB_SB_EEENS5_IJNSA_ILi0EEESY_SY_EEEEENS5_IJNS4_10UnderscoreES11_S11_EEEEENS4_23SM90_TMA_LOAD_MULTICASTENS4_14ComposedLayoutINS4_7SwizzleILi1ELi4ELi3EEENS4_18smem_ptr_flag_bitsILi8EEENSW_INS5_IJNSA_ILi8EEESG_EEENS5_IJSG_SB_EEEEEEEvNS4_8identityENS4_13SM90_TMA_LOADES1E_vS1F_EENS_8epilogue10collective18CollectiveEpilogueINS1I_23Sm100TmaWarpSpecializedILi2ELi2ELi64ELb0ELb0EEEJSH_NS5_IJNSW_ISF_SB_EENSW_INSA_ILi64EEESB_EEEEESI_SJ_SI_SJ_NS1I_6fusion15FusionCallbacksIS1M_NS1R_17LinearCombinationISI_fSI_fLNS_15FloatRoundStyleE2EEESH_S1Q_JEEENS4_5SM1004TMEM4LOAD26SM100_TMEM_LOAD_32dp32b64xES1G_NS15_INS16_ILi2ELi4ELi3EEES19_NSW_INS5_IJS1A_S1O_EEENS5_IJS1O_SB_EEEEEEENS4_39AutoVectorizingCopyWithAssumedAlignmentILi128EEENS4_14SM90_TMA_STOREES25_S27_S27_EEEvvEEEEvNT_6ParamsE) ;  /* 0xffffff7002007950 */ /* 0x000fea0003c3ffff */
        .weak           $__internal_1_$__cuda_sm10x_tcgen05_guardrail_trap_phase_invalid_during_alloc
        .type           $__internal_1_$__cuda_sm10x_tcgen05_guardrail_trap_phase_invalid_during_alloc,@function
        .size           $__internal_1_$__cuda_sm10x_tcgen05_guardrail_trap_phase_invalid_during_alloc,($__internal_2_$__cuda_sm10x_tcgen05_guardrail_trap_unallocated_columns_being_dealloced - $__internal_1_$__cuda_sm10x_tcgen05_guardrail_trap_phase_invalid_during_alloc)
$__internal_1_$__cuda_sm10x_tcgen05_guardrail_trap_phase_invalid_during_alloc:
[----:B------:R-:W-:Y:S05]  /*9000*/  BPT.TRAP 0x1 ;  /* 0x000000040000795c */ /* 0x000fea0000300000 */
[----:B------:R-:W-:-:S04]  /*9010*/  MOV R5, 0x0 ;  /* 0x0000000000057802 */ /* 0x000fc80000000f00 */
[----:B------:R-:W-:Y:S05]  /*9020*/  RET.REL.NODEC R4 `(_ZN7cutlass13device_kernelINS_4gemm6kernel13GemmUniversalIN4cute5tupleIJiiiiEEENS1_10collective13CollectiveMmaINS1_35MainloopSm100TmaUmmaWarpSpecializedILi3ELi2ELi4ENS5_IJNS4_1CILi1EEENSA_ILi2EEESB_EEEEENS5_IJNSA_ILi128EEESF_NSA_ILi32EEEEEENS_12float_e4m3_tENS5_IJlSB_lEEESI_SJ_NS4_8TiledMMAINS4_8MMA_AtomIJNS4_10MMA_TraitsINS4_19SM100_MMA_F8F6F4_SSEJSI_SI_fSF_SF_NS4_17integral_constantINS4_4UMMA5MajorELSQ_0EEESR_NSO_INSP_7ScaleInELSS_0EEEST_EEEEEENS4_6LayoutINS5_IJSB_SB_SB_EEENS5_IJNSA_ILi0EEESY_SY_EEEEENS5_IJNS4_10UnderscoreES11_S11_EEEEENS4_23SM90_TMA_LOAD_MULTICASTENS4_14ComposedLayoutINS4_7SwizzleILi1ELi4ELi3EEENS4_18smem_ptr_flag_bitsILi8EEENSW_INS5_IJNSA_ILi8EEESG_EEENS5_IJSG_SB_EEEEEEEvNS4_8identityENS4_13SM90_TMA_LOADES1E_vS1F_EENS_8epilogue10collective18CollectiveEpilogueINS1I_23Sm100TmaWarpSpecializedILi2ELi2ELi64ELb0ELb0EEEJSH_NS5_IJNSW_ISF_SB_EENSW_INSA_ILi64EEESB_EEEEESI_SJ_SI_SJ_NS1I_6fusion15FusionCallbacksIS1M_NS1R_17LinearCombinationISI_fSI_fLNS_15FloatRoundStyleE2EEESH_S1Q_JEEENS4_5SM1004TMEM4LOAD26SM100_TMEM_LOAD_32dp32b64xES1G_NS15_INS16_ILi2ELi4ELi3EEES19_NSW_INS5_IJS1A_S1O_EEENS5_IJS1O_SB_EEEEEEENS4_39AutoVectorizingCopyWithAssumedAlignmentILi128EEENS4_14SM90_TMA_STOREES25_S27_S27_EEEvvEEEEvNT_6ParamsE) ;  /* 0xffffff6c04f47950 */ /* 0x000fea0003c3ffff */
        .weak           $__internal_2_$__cuda_sm10x_tcgen05_guardrail_trap_unallocated_columns_being_dealloced
        .type           $__internal_2_$__cuda_sm10x_tcgen05_guardrail_trap_unallocated_columns_being_dealloced,@function
        .size           $__internal_2_$__cuda_sm10x_tcgen05_guardrail_trap_unallocated_columns_being_dealloced,(.L_x_147 - $__internal_2_$__cuda_sm10x_tcgen05_guardrail_trap_unallocated_columns_being_dealloced)
$__internal_2_$__cuda_sm10x_tcgen05_guardrail_trap_unallocated_columns_being_dealloced:
[----:B------:R-:W-:Y:S05]  /*9030*/  BPT.TRAP 0x1 ;  /* 0x000000040000795c */ /* 0x000fea0000300000 */
[----:B------:R-:W-:-:S04]  /*9040*/  HFMA2 R3, -RZ, RZ, 0, 0 ;  /* 0x00000000ff037431 */ /* 0x000fc800000001ff */
[----:B------:R-:W-:Y:S05]  /*9050*/  RET.REL.NODEC R2 `(_ZN7cutlass13device_kernelINS_4gemm6kernel13GemmUniversalIN4cute5tupleIJiiiiEEENS1_10collective13CollectiveMmaINS1_35MainloopSm100TmaUmmaWarpSpecializedILi3ELi2ELi4ENS5_IJNS4_1CILi1EEENSA_ILi2EEESB_EEEEENS5_IJNSA_ILi128EEESF_NSA_ILi32EEEEEENS_12float_e4m3_tENS5_IJlSB_lEEESI_SJ_NS4_8TiledMMAINS4_8MMA_AtomIJNS4_10MMA_TraitsINS4_19SM100_MMA_F8F6F4_SSEJSI_SI_fSF_SF_NS4_17integral_constantINS4_4UMMA5MajorELSQ_0EEESR_NSO_INSP_7ScaleInELSS_0EEEST_EEEEEENS4_6LayoutINS5_IJSB_SB_SB_EEENS5_IJNSA_ILi0EEESY_SY_EEEEENS5_IJNS4_10UnderscoreES11_S11_EEEEENS4_23SM90_TMA_LOAD_MULTICASTENS4_14ComposedLayoutINS4_7SwizzleILi1ELi4ELi3EEENS4_18smem_ptr_flag_bitsILi8EEENSW_INS5_IJNSA_ILi8EEESG_EEENS5_IJSG_SB_EEEEEEEvNS4_8identityENS4_13SM90_TMA_LOADES1E_vS1F_EENS_8epilogue10collective18CollectiveEpilogueINS1I_23Sm100TmaWarpSpecializedILi2ELi2ELi64ELb0ELb0EEEJSH_NS5_IJNSW_ISF_SB_EENSW_INSA_ILi64EEESB_EEEEESI_SJ_SI_SJ_NS1I_6fusion15FusionCallbacksIS1M_NS1R_17LinearCombinationISI_fSI_fLNS_15FloatRoundStyleE2EEESH_S1Q_JEEENS4_5SM1004TMEM4LOAD26SM100_TMEM_LOAD_32dp32b64xES1G_NS15_INS16_ILi2ELi4ELi3EEES19_NSW_INS5_IJS1A_S1O_EEENS5_IJS1O_SB_EEEEEEENS4_39AutoVectorizingCopyWithAssumedAlignmentILi128EEENS4_14SM90_TMA_STOREES25_S27_S27_EEEvvEEEEvNT_6ParamsE) ;  /* 0xffffff6c02e87950 */ /* 0x000fea0003c3ffff */
.L_x_146:
[----:B------:R-:W-:-:S00]  /*9060*/  BRA `(.L_x_146) ;  /* 0xfffffffc00fc7947 */ /* 0x000fc0000383ffff */
[----:B------:R-:W-:-:S00]  /*9070*/  NOP ;  /* 0x0000000000007918 */ /* 0x000fc00000000000 */
        /* <DEDUP_REMOVED lines=8> */
.L_x_147:


//--------------------- .nv.global.init           --------------------------
	.section	.nv.global.init,"aw",@progbits
.nv.global.init:
	.type		$str$27,@object
	.size		$str$27,($str$28 - $str$27)
$str$27:
        /*0000*/ 	.byte	0x28, 0x61, 0x64, 0x64, 0x72, 0x65, 0x73, 0x73, 0x20, 0x26, 0x20, 0x6d, 0x61, 0x73, 0x6b, 0x29
        /*0010*/ 	.byte	0x20, 0x3d, 0x3d, 0x20, 0x30, 0x00
	.type		$str$28,@object
	.size		$str$28,($str$26 - $str$28)
$str$28:
        /*0016*/ 	.byte	0x2f, 0x74, 0x6d, 0x70, 0x2f, 0x63, 0x75, 0x74, 0x6c, 0x61, 0x73, 0x73, 0x5f, 0x73, 0x77, 0x65
        /*0026*/ 	.byte	0x65, 0x70, 0x5f, 0x73, 0x72, 0x63, 0x2f, 0x69, 0x6e, 0x63, 0x6c, 0x75, 0x64, 0x65, 0x2f, 0x63
        /*0036*/ 	.byte	0x75, 0x74, 0x65, 0x2f, 0x70, 0x6f, 0x69, 0x6e, 0x74, 0x65, 0x72, 0x5f, 0x66, 0x6c, 0x61, 0x67
        /*0046*/ 	.byte	0x67, 0x65, 0x64, 0x2e, 0x68, 0x70, 0x70, 0x00
	.type		$str$26,@object
	.size		$str$26,($str$25 - $str$26)
$str$26:
        /*004e*/ 	.byte	0x2f, 0x74, 0x6d, 0x70, 0x2f, 0x63, 0x75, 0x74, 0x6c, 0x61, 0x73, 0x73, 0x5f, 0x73, 0x77, 0x65
        /*005e*/ 	.byte	0x65, 0x70, 0x5f, 0x73, 0x72, 0x63, 0x2f, 0x69, 0x6e, 0x63, 0x6c, 0x75, 0x64, 0x65, 0x2f, 0x63
        /*006e*/ 	.byte	0x75, 0x74, 0x65, 0x2f, 0x61, 0x74, 0x6f, 0x6d, 0x2f, 0x63, 0x6f, 0x70, 0x79, 0x5f, 0x74, 0x72
        /*007e*/ 	.byte	0x61, 0x69, 0x74, 0x73, 0x5f, 0x73, 0x6d, 0x31, 0x30, 0x30, 0x2e, 0x68, 0x70, 0x70, 0x00
	.type		$str$25,@object
	.size		$str$25,(__unnamed_1 - $str$25)
$str$25:
        /*008d*/ 	.byte	0x28, 0x28, 0x75, 0x69, 0x6e, 0x74, 0x33, 0x32, 0x5f, 0x74, 0x28, 0x74, 0x68, 0x72, 0x65, 0x61
        /*009d*/ 	.byte	0x64, 0x49, 0x64, 0x78, 0x2e, 0x78, 0x29, 0x20, 0x2f, 0x20, 0x33, 0x32, 0x29, 0x20, 0x25, 0x20
        /*00ad*/ 	.byte	0x34, 0x29, 0x20, 0x3d, 0x3d, 0x20, 0x28, 0x28, 0x28, 0x74, 0x6d, 0x65, 0x6d, 0x5f, 0x61, 0x64
        /*00bd*/ 	.byte	0x64, 0x72, 0x20, 0x3e, 0x3e, 0x20, 0x31, 0x36, 0x29, 0x20, 0x2f, 0x20, 0x33, 0x32, 0x29, 0x20
        /*00cd*/ 	.byte	0x25, 0x20, 0x34, 0x29, 0x00
	.type		__unnamed_1,@object
	.size		__unnamed_1,(__unnamed_2 - __unnamed_1)
__unnamed_1:
        /*00d2*/ 	.byte	0x61, 0x75, 0x74, 0x6f, 0x20, 0x63, 0x75, 0x74, 0x65, 0x3a, 0x3a, 0x61, 0x73, 0x5f, 0x70, 0x6f
        /* <DEDUP_REMOVED lines=24> */
        /*0262*/ 	.byte	0x43, 0x3c, 0x38, 0x31, 0x39, 0x32, 0x3e, 0x3e, 0x3e, 0x3e, 0x5d, 0x00
	.type		__unnamed_2,@object
	.size		__unnamed_2,(.L_2 - __unnamed_2)
__unnamed_2:
        /* <DEDUP_REMOVED lines=42> */
        /*050e*/ 	.byte	0x3e, 0x3e, 0x3e, 0x3e, 0x5d, 0x00
.L_2:


//--------------------- .nv.shared._ZN7cutlass13device_kernelINS_4gemm6kernel13GemmUniversalIN4cute5tupleIJiiiiEEENS1_10collective13CollectiveMmaINS1_35MainloopSm100TmaUmmaWarpSpecializedILi3ELi2ELi4ENS5_IJNS4_1CILi1EEENSA_ILi2EEESB_EEEEENS5_IJNSA_ILi128EEESF_NSA_ILi32EEEEEENS_12float_e4m3_tENS5_IJlSB_lEEESI_SJ_NS4_8TiledMMAINS4_8MMA_AtomIJNS4_10MMA_TraitsINS4_19SM100_MMA_F8F6F4_SSEJSI_SI_fSF_SF_NS4_17integral_constantINS4_4UMMA5MajorELSQ_0EEESR_NSO_INSP_7ScaleInELSS_0EEEST_EEEEEENS4_6LayoutINS5_IJSB_SB_SB_EEENS5_IJNSA_ILi0EEESY_SY_EEEEENS5_IJNS4_10UnderscoreES11_S11_EEEEENS4_23SM90_TMA_LOAD_MULTICASTENS4_14ComposedLayoutINS4_7SwizzleILi1ELi4ELi3EEENS4_18smem_ptr_flag_bitsILi8EEENSW_INS5_IJNSA_ILi8EEESG_EEENS5_IJSG_SB_EEEEEEEvNS4_8identityENS4_13SM90_TMA_LOADES1E_vS1F_EENS_8epilogue10collective18CollectiveEpilogueINS1I_23Sm100TmaWarpSpecializedILi2ELi2ELi64ELb0ELb0EEEJSH_NS5_IJNSW_ISF_SB_EENSW_INSA_ILi64EEESB_EEEEESI_SJ_SI_SJ_NS1I_6fusion15FusionCallbacksIS1M_NS1R_17LinearCombinationISI_fSI_fLNS_15FloatRoundStyleE2EEESH_S1Q_JEEENS4_5SM1004TMEM4LOAD26SM100_TMEM_LOAD_32dp32b64xES1G_NS15_INS16_ILi2ELi4ELi3EEES19_NSW_INS5_IJS1A_S1O_EEENS5_IJS1O_SB_EEEEEEENS4_39AutoVectorizingCopyWithAssumedAlignmentILi128EEENS4_14SM90_TMA_STOREES25_S27_S27_EEEvvEEEEvNT_6ParamsE --------------------------
	.section	.nv.shared._ZN7cutlass13device_kernelINS_4gemm6kernel13GemmUniversalIN4cute5tupleIJiiiiEEENS1_10collective13CollectiveMmaINS1_35MainloopSm100TmaUmmaWarpSpecializedILi3ELi2ELi4ENS5_IJNS4_1CILi1EEENSA_ILi2EEESB_EEEEENS5_IJNSA_ILi128EEESF_NSA_ILi32EEEEEENS_12float_e4m3_tENS5_IJlSB_lEEESI_SJ_NS4_8TiledMMAINS4_8MMA_AtomIJNS4_10MMA_TraitsINS4_19SM100_MMA_F8F6F4_SSEJSI_SI_fSF_SF_NS4_17integral_constantINS4_4UMMA5MajorELSQ_0EEESR_NSO_INSP_7ScaleInELSS_0EEEST_EEEEEENS4_6LayoutINS5_IJSB_SB_SB_EEENS5_IJNSA_ILi0EEESY_SY_EEEEENS5_IJNS4_10UnderscoreES11_S11_EEEEENS4_23SM90_TMA_LOAD_MULTICASTENS4_14ComposedLayoutINS4_7SwizzleILi1ELi4ELi3EEENS4_18smem_ptr_flag_bitsILi8EEENSW_INS5_IJNSA_ILi8EEESG_EEENS5_IJSG_SB_EEEEEEEvNS4_8identityENS4_13SM90_TMA_LOADES1E_vS1F_EENS_8epilogue10collective18CollectiveEpilogueINS1I_23Sm100TmaWarpSpecializedILi2ELi2ELi64ELb0ELb0EEEJSH_NS5_IJNSW_ISF_SB_EENSW_INSA_ILi64EEESB_EEEEESI_SJ_SI_SJ_NS1I_6fusion15FusionCallbacksIS1M_NS1R_17LinearCombinationISI_fSI_fLNS_15FloatRoundStyleE2EEESH_S1Q_JEEENS4_5SM1004TMEM4LOAD26SM100_TMEM_LOAD_32dp32b64xES1G_NS15_INS16_ILi2ELi4ELi3EEES19_NSW_INS5_IJS1A_S1O_EEENS5_IJS1O_SB_EEEEEEENS4_39AutoVectorizingCopyWithAssumedAlignmentILi128EEENS4_14SM90_TMA_STOREES25_S27_S27_EEEvvEEEEvNT_6ParamsE,"aw",@nobits
	.sectionflags	@""
	.align	16
	.zero		1024


//--------------------- .nv.shared.reserved.0     --------------------------
	.section	.nv.shared.reserved.0,"aw",@nobits
	.weak		__nv_reservedSMEM_offset_0_alias
	.size		__nv_reservedSMEM_offset_0_alias, 0, 64
	.other		__nv_reservedSMEM_offset_0_alias,@"STO_CUDA_RESERVED_SHARED STV_DEFAULT"
__nv_reservedSMEM_offset_0_alias:
	.zero		0
.nv.shared.reserved.0:
	.zero		64
	.weak		__nv_reservedSMEM_tcgen05_partition
	.type		__nv_reservedSMEM_tcgen05_partition,@object
	.size		__nv_reservedSMEM_tcgen05_partition,(.L_0 - __nv_reservedSMEM_tcgen05_partition)
__nv_reservedSMEM_tcgen05_partition:
	.zero		32
.L_0:


//--------------------- .nv.global                --------------------------
	.section	.nv.global,"aw",@nobits
.nv.global:
	.type		_ZN39_INTERNAL_c90ee341_4_k_cu_8798af19_74244cute1_E,@object
	.size		_ZN39_INTERNAL_c90ee341_4_k_cu_8798af19_74244cute1_E,(_ZN39_INTERNAL_c90ee341_4_k_cu_8798af19_74244cuda3std3__45__cpo6cbeginE - _ZN39_INTERNAL_c90ee341_4_k_cu_8798af19_74244cute1_E)
_ZN39_INTERNAL_c90ee341_4_k_cu_8798af19_74244cute1_E:
	.zero		1
	.type		_ZN39_INTERNAL_c90ee341_4_k_cu_8798af19_74244cuda3std3__45__cpo6cbeginE,@object
	.size		_ZN39_INTERNAL_c90ee341_4_k_cu_8798af19_74244cuda3std3__45__cpo6cbeginE,(_ZN39_INTERNAL_c90ee341_4_k_cu_8798af19_74244cuda3std3__48in_placeE - _ZN39_INTERNAL_c90ee341_4_k_cu_8798af19_74244cuda3std3__45__cpo6cbeginE)
_ZN39_INTERNAL_c90ee341_4_k_cu_8798af19_74244cuda3std3__45__cpo6cbeginE:
	.zero		1
	.type		_ZN39_INTERNAL_c90ee341_4_k_cu_8798af19_74244cuda3std3__48in_placeE,@object
	.size		_ZN39_INTERNAL_c90ee341_4_k_cu_8798af19_74244cuda3std3__48in_placeE,(_ZN39_INTERNAL_c90ee341_4_k_cu_8798af19_74244cuda3std6ranges3__45__cpo9iter_moveE - _ZN39_INTERNAL_c90ee341_4_k_cu_8798af19_74244cuda3std3__48in_placeE)
_ZN39_INTERNAL_c90ee341_4_k_cu_8798af19_74244cuda3std3__48in_placeE:
	.zero		1
	.type		_ZN39_INTERNAL_c90ee341_4_k_cu_8798af19_74244cuda3std6ranges3__45__cpo9iter_moveE,@object
	.size		_ZN39_INTERNAL_c90ee341_4_k_cu_8798af19_74244cuda3std6ranges3__45__cpo9iter_moveE,(_ZN39_INTERNAL_c90ee341_4_k_cu_8798af19_74244cuda3std3__45__cpo5beginE - _ZN39_INTERNAL_c90ee341_4_k_cu_8798af19_74244cuda3std6ranges3__45__cpo9iter_moveE)
_ZN39_INTERNAL_c90ee341_4_k_cu_8798af19_74244cuda3std6ranges3__45__cpo9iter_moveE:
	.zero		1
	.type		_ZN39_INTERNAL_c90ee341_4_k_cu_8798af19_74244cuda3std3__45__cpo5beginE,@object
	.size		_ZN39_INTERNAL_c90ee341_4_k_cu_8798af19_74244cuda3std3__45__cpo5beginE,(_ZN39_INTERNAL_c90ee341_4_k_cu_8798af19_74244cuda3std3__441_GLOBAL__N__c90ee341_4_k_cu_8798af19_74246ignoreE - _ZN39_INTERNAL_c90ee341_4_k_cu_8798af19_74244cuda3std3__45__cpo5beginE)
_ZN39_INTERNAL_c90ee341_4_k_cu_8798af19_74244cuda3std3__45__cpo5beginE:
	.zero		1
	.type		_ZN39_INTERNAL_c90ee341_4_k_cu_8798af19_74244cuda3std3__441_GLOBAL__N__c90ee341_4_k_cu_8798af19_74246ignoreE,@object
	.size		_ZN39_INTERNAL_c90ee341_4_k_cu_8798af19_74244cuda3std3__441_GLOBAL__N__c90ee341_4_k_cu_8798af19_74246ignoreE,(_ZN39_INTERNAL_c90ee341_4_k_cu_8798af19_74244cute7productE - _ZN39_INTERNAL_c90ee341_4_k_cu_8798af19_74244cuda3std3__441_GLOBAL__N__c90ee341_4_k_cu_8798af19_74246ignoreE)
_ZN39_INTERNAL_c90ee341_4_k_cu_8798af19_74244cuda3std3__441_GLOBAL__N__c90ee341_4_k_cu_8798af19_74246ignoreE:
	.zero		1
	.type		_ZN39_INTERNAL_c90ee341_4_k_cu_8798af19_74244cute7productE,@object
	.size		_ZN39_INTERNAL_c90ee341_4_k_cu_8798af19_74244cute7productE,(_ZN39_INTERNAL_c90ee341_4_k_cu_8798af19_74244cuda3std3__45__cpo3endE - _ZN39_INTERNAL_c90ee341_4_k_cu_8798af19_74244cute7productE)
_ZN39_INTERNAL_c90ee341_4_k_cu_8798af19_74244cute7productE:
	.zero		1
	.type		_ZN39_INTERNAL_c90ee341_4_k_cu_8798af19_74244cuda3std3__45__cpo3endE,@object
	.size		_ZN39_INTERNAL_c90ee341_4_k_cu_8798af19_74244cuda3std3__45__cpo3endE,(_ZN39_INTERNAL_c90ee341_4_k_cu_8798af19_74244cuda3std3__419piecewise_constructE - _ZN39_INTERNAL_c90ee341_4_k_cu_8798af19_74244cuda3std3__45__cpo3endE)
_ZN39_INTERNAL_c90ee341_4_k_cu_8798af19_74244cuda3std3__45__cpo3endE:
	.zero		1
	.type		_ZN39_INTERNAL_c90ee341_4_k_cu_8798af19_74244cuda3std3__419piecewise_constructE,@object
	.size		_ZN39_INTERNAL_c90ee341_4_k_cu_8798af19_74244cuda3std3__419piecewise_constructE,(_ZN39_INTERNAL_c90ee341_4_k_cu_8798af19_74244cuda3std3__45__cpo4cendE - _ZN39_INTERNAL_c90ee341_4_k_cu_8798af19_74244cuda3std3__419piecewise_constructE)
_ZN39_INTERNAL_c90ee341_4_k_cu_8798af19_74244cuda3std3__419piecewise_constructE:
	.zero		1
	.type		_ZN39_INTERNAL_c90ee341_4_k_cu_8798af19_74244cuda3std3__45__cpo4cendE,@object
	.size		_ZN39_INTERNAL_c90ee341_4_k_cu_8798af19_74244cuda3std3__45__cpo4cendE,(_ZN39_INTERNAL_c90ee341_4_k_cu_8798af19_74244cuda3std6ranges3__45__cpo4swapE - _ZN39_INTERNAL_c90ee341_4_k_cu_8798af19_74244cuda3std3__45__cpo4cendE)
_ZN39_INTERNAL_c90ee341_4_k_cu_8798af19_74244cuda3std3__45__cpo4cendE:
	.zero		1
	.type		_ZN39_INTERNAL_c90ee341_4_k_cu_8798af19_74244cuda3std6ranges3__45__cpo4swapE,@object
	.size		_ZN39_INTERNAL_c90ee341_4_k_cu_8798af19_74244cuda3std6ranges3__45__cpo4swapE,(.L_10 - _ZN39_INTERNAL_c90ee341_4_k_cu_8798af19_74244cuda3std6ranges3__45__cpo4swapE)
_ZN39_INTERNAL_c90ee341_4_k_cu_8798af19_74244cuda3std6ranges3__45__cpo4swapE:
	.zero		1
.L_10:


//--------------------- .nv.constant0._ZN7cutlass13device_kernelINS_4gemm6kernel13GemmUniversalIN4cute5tupleIJiiiiEEENS1_10collective13CollectiveMmaINS1_35MainloopSm100TmaUmmaWarpSpecializedILi3ELi2ELi4ENS5_IJNS4_1CILi1EEENSA_ILi2EEESB_EEEEENS5_IJNSA_ILi128EEESF_NSA_ILi32EEEEEENS_12float_e4m3_tENS5_IJlSB_lEEESI_SJ_NS4_8TiledMMAINS4_8MMA_AtomIJNS4_10MMA_TraitsINS4_19SM100_MMA_F8F6F4_SSEJSI_SI_fSF_SF_NS4_17integral_constantINS4_4UMMA5MajorELSQ_0EEESR_NSO_INSP_7ScaleInELSS_0EEEST_EEEEEENS4_6LayoutINS5_IJSB_SB_SB_EEENS5_IJNSA_ILi0EEESY_SY_EEEEENS5_IJNS4_10UnderscoreES11_S11_EEEEENS4_23SM90_TMA_LOAD_MULTICASTENS4_14ComposedLayoutINS4_7SwizzleILi1ELi4ELi3EEENS4_18smem_ptr_flag_bitsILi8EEENSW_INS5_IJNSA_ILi8EEESG_EEENS5_IJSG_SB_EEEEEEEvNS4_8identityENS4_13SM90_TMA_LOADES1E_vS1F_EENS_8epilogue10collective18CollectiveEpilogueINS1I_23Sm100TmaWarpSpecializedILi2ELi2ELi64ELb0ELb0EEEJSH_NS5_IJNSW_ISF_SB_EENSW_INSA_ILi64EEESB_EEEEESI_SJ_SI_SJ_NS1I_6fusion15FusionCallbacksIS1M_NS1R_17LinearCombinationISI_fSI_fLNS_15FloatRoundStyleE2EEESH_S1Q_JEEENS4_5SM1004TMEM4LOAD26SM100_TMEM_LOAD_32dp32b64xES1G_NS15_INS16_ILi2ELi4ELi3EEES19_NSW_INS5_IJS1A_S1O_EEENS5_IJS1O_SB_EEEEEEENS4_39AutoVectorizingCopyWithAssumedAlignmentILi128EEENS4_14SM90_TMA_STOREES25_S27_S27_EEEvvEEEEvNT_6ParamsE --------------------------
	.section	.nv.constant0._ZN7cutlass13device_kernelINS_4gemm6kernel13GemmUniversalIN4cute5tupleIJiiiiEEENS1_10collective13CollectiveMmaINS1_35MainloopSm100TmaUmmaWarpSpecializedILi3ELi2ELi4ENS5_IJNS4_1CILi1EEENSA_ILi2EEESB_EEEEENS5_IJNSA_ILi128EEESF_NSA_ILi32EEEEEENS_12float_e4m3_tENS5_IJlSB_lEEESI_SJ_NS4_8TiledMMAINS4_8MMA_AtomIJNS4_10MMA_TraitsINS4_19SM100_MMA_F8F6F4_SSEJSI_SI_fSF_SF_NS4_17integral_constantINS4_4UMMA5MajorELSQ_0EEESR_NSO_INSP_7ScaleInELSS_0EEEST_EEEEEENS4_6LayoutINS5_IJSB_SB_SB_EEENS5_IJNSA_ILi0EEESY_SY_EEEEENS5_IJNS4_10UnderscoreES11_S11_EEEEENS4_23SM90_TMA_LOAD_MULTICASTENS4_14ComposedLayoutINS4_7SwizzleILi1ELi4ELi3EEENS4_18smem_ptr_flag_bitsILi8EEENSW_INS5_IJNSA_ILi8EEESG_EEENS5_IJSG_SB_EEEEEEEvNS4_8identityENS4_13SM90_TMA_LOADES1E_vS1F_EENS_8epilogue10collective18CollectiveEpilogueINS1I_23Sm100TmaWarpSpecializedILi2ELi2ELi64ELb0ELb0EEEJSH_NS5_IJNSW_ISF_SB_EENSW_INSA_ILi64EEESB_EEEEESI_SJ_SI_SJ_NS1I_6fusion15FusionCallbacksIS1M_NS1R_17LinearCombinationISI_fSI_fLNS_15FloatRoundStyleE2EEESH_S1Q_JEEENS4_5SM1004TMEM4LOAD26SM100_TMEM_LOAD_32dp32b64xES1G_NS15_INS16_ILi2ELi4ELi3EEES19_NSW_INS5_IJS1A_S1O_EEENS5_IJS1O_SB_EEEEEEENS4_39AutoVectorizingCopyWithAssumedAlignmentILi128EEENS4_14SM90_TMA_STOREES25_S27_S27_EEEvvEEEEvNT_6ParamsE,"a",@progbits
	.sectionflags	@""
	.align	4
.nv.constant0._ZN7cutlass13device_kernelINS_4gemm6kernel13GemmUniversalIN4cute5tupleIJiiiiEEENS1_10collective13CollectiveMmaINS1_35MainloopSm100TmaUmmaWarpSpecializedILi3ELi2ELi4ENS5_IJNS4_1CILi1EEENSA_ILi2EEESB_EEEEENS5_IJNSA_ILi128EEESF_NSA_ILi32EEEEEENS_12float_e4m3_tENS5_IJlSB_lEEESI_SJ_NS4_8TiledMMAINS4_8MMA_AtomIJNS4_10MMA_TraitsINS4_19SM100_MMA_F8F6F4_SSEJSI_SI_fSF_SF_NS4_17integral_constantINS4_4UMMA5MajorELSQ_0EEESR_NSO_INSP_7ScaleInELSS_0EEEST_EEEEEENS4_6LayoutINS5_IJSB_SB_SB_EEENS5_IJNSA_ILi0EEESY_SY_EEEEENS5_IJNS4_10UnderscoreES11_S11_EEEEENS4_23SM90_TMA_LOAD_MULTICASTENS4_14ComposedLayoutINS4_7SwizzleILi1ELi4ELi3EEENS4_18smem_ptr_flag_bitsILi8EEENSW_INS5_IJNSA_ILi8EEESG_EEENS5_IJSG_SB_EEEEEEEvNS4_8identityENS4_13SM90_TMA_LOADES1E_vS1F_EENS_8epilogue10collective18CollectiveEpilogueINS1I_23Sm100TmaWarpSpecializedILi2ELi2ELi64ELb0ELb0EEEJSH_NS5_IJNSW_ISF_SB_EENSW_INSA_ILi64EEESB_EEEEESI_SJ_SI_SJ_NS1I_6fusion15FusionCallbacksIS1M_NS1R_17LinearCombinationISI_fSI_fLNS_15FloatRoundStyleE2EEESH_S1Q_JEEENS4_5SM1004TMEM4LOAD26SM100_TMEM_LOAD_32dp32b64xES1G_NS15_INS16_ILi2ELi4ELi3EEES19_NSW_INS5_IJS1A_S1O_EEENS5_IJS1O_SB_EEEEEEENS4_39AutoVectorizingCopyWithAssumedAlignmentILi128EEENS4_14SM90_TMA_STOREES25_S27_S27_EEEvvEEEEvNT_6ParamsE:
	.zero		2944


//--------------------- SYMBOLS --------------------------

	.type		.nv.reservedSmem.offset0,@object
	.size		.nv.reservedSmem.offset0,0x4
	.type		.nv.reservedSmem.cap,@object
	.size		.nv.reservedSmem.cap,0x4
	.type		__assertfail,@function
